//
// Generated by NVIDIA NVVM Compiler
//
// Compiler Build ID: CL-36424714
// Cuda compilation tools, release 13.0, V13.0.88
// Based on NVVM 20.0.0
//

.version 9.0
.target sm_100
.address_size 64

	// .globl	_Z12innerProductPfPKfS1_i
.global .align 4 .b8 precalc_xorwow_matrix[102400];
.global .align 4 .b8 precalc_xorwow_offset_matrix[102400];
.global .align 4 .b8 mrg32k3aM1[2304];
.global .align 4 .b8 mrg32k3aM2[2304];
.global .align 4 .b8 mrg32k3aM1SubSeq[2016];
.global .align 4 .b8 mrg32k3aM2SubSeq[2016];
.global .align 4 .b8 mrg32k3aM1Seq[2304];
.global .align 4 .b8 mrg32k3aM2Seq[2304];
.const .align 8 .b8 __cr_lgamma_table[72];

.visible .entry _Z12innerProductPfPKfS1_i(
	.param .u64 .ptr .align 1 _Z12innerProductPfPKfS1_i_param_0,
	.param .u64 .ptr .align 1 _Z12innerProductPfPKfS1_i_param_1,
	.param .u64 .ptr .align 1 _Z12innerProductPfPKfS1_i_param_2,
	.param .u32 _Z12innerProductPfPKfS1_i_param_3
)
{
	.reg .pred 	%p<7>;
	.reg .b32 	%r<31>;
	.reg .b32 	%f<31>;
	.reg .b64 	%rd<20>;

	ld.param.u64 	%rd3, [_Z12innerProductPfPKfS1_i_param_0];
	ld.param.u64 	%rd4, [_Z12innerProductPfPKfS1_i_param_1];
	ld.param.u64 	%rd5, [_Z12innerProductPfPKfS1_i_param_2];
	ld.param.u32 	%r12, [_Z12innerProductPfPKfS1_i_param_3];
	cvta.to.global.u64 	%rd1, %rd5;
	cvta.to.global.u64 	%rd2, %rd4;
	mov.u32 	%r13, %tid.x;
	mov.u32 	%r14, %ntid.x;
	mov.u32 	%r15, %ctaid.x;
	mad.lo.s32 	%r29, %r14, %r15, %r13;
	mov.u32 	%r16, %nctaid.x;
	mul.lo.s32 	%r2, %r14, %r16;
	setp.ge.s32 	%p1, %r29, %r12;
	mov.f32 	%f30, 0f00000000;
	@%p1 bra 	$L__BB0_7;
	add.s32 	%r17, %r29, %r2;
	max.s32 	%r18, %r12, %r17;
	setp.lt.s32 	%p2, %r17, %r12;
	selp.u32 	%r19, 1, 0, %p2;
	add.s32 	%r20, %r17, %r19;
	sub.s32 	%r21, %r18, %r20;
	div.u32 	%r22, %r21, %r2;
	add.s32 	%r3, %r22, %r19;
	and.b32  	%r23, %r3, 3;
	setp.eq.s32 	%p3, %r23, 3;
	mov.f32 	%f30, 0f00000000;
	@%p3 bra 	$L__BB0_4;
	add.s32 	%r24, %r3, 1;
	and.b32  	%r25, %r24, 3;
	neg.s32 	%r27, %r25;
	mov.f32 	%f30, 0f00000000;
$L__BB0_3:
	.pragma "nounroll";
	mul.wide.s32 	%rd6, %r29, 4;
	add.s64 	%rd7, %rd1, %rd6;
	add.s64 	%rd8, %rd2, %rd6;
	ld.global.f32 	%f12, [%rd8];
	ld.global.f32 	%f13, [%rd7];
	fma.rn.f32 	%f30, %f12, %f13, %f30;
	add.s32 	%r29, %r29, %r2;
	add.s32 	%r27, %r27, 1;
	setp.ne.s32 	%p4, %r27, 0;
	@%p4 bra 	$L__BB0_3;
$L__BB0_4:
	setp.lt.u32 	%p5, %r3, 3;
	@%p5 bra 	$L__BB0_7;
	mul.wide.s32 	%rd12, %r2, 4;
	shl.b32 	%r26, %r2, 2;
$L__BB0_6:
	mul.wide.s32 	%rd9, %r29, 4;
	add.s64 	%rd10, %rd2, %rd9;
	ld.global.f32 	%f14, [%rd10];
	add.s64 	%rd11, %rd1, %rd9;
	ld.global.f32 	%f15, [%rd11];
	fma.rn.f32 	%f16, %f14, %f15, %f30;
	add.s64 	%rd13, %rd10, %rd12;
	ld.global.f32 	%f17, [%rd13];
	add.s64 	%rd14, %rd11, %rd12;
	ld.global.f32 	%f18, [%rd14];
	fma.rn.f32 	%f19, %f17, %f18, %f16;
	add.s64 	%rd15, %rd13, %rd12;
	ld.global.f32 	%f20, [%rd15];
	add.s64 	%rd16, %rd14, %rd12;
	ld.global.f32 	%f21, [%rd16];
	fma.rn.f32 	%f22, %f20, %f21, %f19;
	add.s64 	%rd17, %rd15, %rd12;
	ld.global.f32 	%f23, [%rd17];
	add.s64 	%rd18, %rd16, %rd12;
	ld.global.f32 	%f24, [%rd18];
	fma.rn.f32 	%f30, %f23, %f24, %f22;
	add.s32 	%r29, %r26, %r29;
	setp.lt.s32 	%p6, %r29, %r12;
	@%p6 bra 	$L__BB0_6;
$L__BB0_7:
	cvta.to.global.u64 	%rd19, %rd3;
	atom.global.add.f32 	%f25, [%rd19], %f30;
	ret;

}
	// .globl	_Z10initRandomPfS_iy
.visible .entry _Z10initRandomPfS_iy(
	.param .u64 .ptr .align 1 _Z10initRandomPfS_iy_param_0,
	.param .u64 .ptr .align 1 _Z10initRandomPfS_iy_param_1,
	.param .u32 _Z10initRandomPfS_iy_param_2,
	.param .u64 _Z10initRandomPfS_iy_param_3
)
{
	.local .align 8 .b8 	__local_depot1[48];
	.reg .b64 	%SP;
	.reg .b64 	%SPL;
	.reg .pred 	%p<66>;
	.reg .b32 	%r<1247>;
	.reg .b32 	%f<7>;
	.reg .b64 	%rd<31>;
	.reg .b64 	%fd<5>;

	mov.u64 	%SPL, __local_depot1;
	ld.param.u64 	%rd12, [_Z10initRandomPfS_iy_param_0];
	ld.param.u64 	%rd13, [_Z10initRandomPfS_iy_param_1];
	ld.param.u32 	%r568, [_Z10initRandomPfS_iy_param_2];
	ld.param.u64 	%rd14, [_Z10initRandomPfS_iy_param_3];
	mov.u32 	%r570, %tid.x;
	mov.u32 	%r1, %ntid.x;
	mov.u32 	%r571, %ctaid.x;
	mad.lo.s32 	%r1246, %r1, %r571, %r570;
	setp.ge.s32 	%p1, %r1246, %r568;
	@%p1 bra 	$L__BB1_116;
	add.u64 	%rd1, %SPL, 0;
	cvt.u32.u64 	%r572, %rd14;
	xor.b32  	%r573, %r572, -1429050551;
	mul.lo.s32 	%r574, %r573, 1099087573;
	{ .reg .b32 tmp; mov.b64 {tmp, %r575}, %rd14; }
	xor.b32  	%r576, %r575, -136515619;
	mul.lo.s32 	%r577, %r576, -1703105765;
	add.s32 	%r578, %r574, %r577;
	add.s32 	%r1234, %r578, 6615241;
	add.s32 	%r969, %r574, 123456789;
	st.local.v2.u32 	[%rd1], {%r1234, %r969};
	xor.b32  	%r968, %r574, 362436069;
	add.s32 	%r967, %r577, 521288629;
	st.local.v2.u32 	[%rd1+8], {%r968, %r967};
	xor.b32  	%r966, %r577, 88675123;
	add.s32 	%r965, %r574, 5783321;
	st.local.v2.u32 	[%rd1+16], {%r966, %r965};
	setp.eq.s32 	%p2, %r1246, 0;
	@%p2 bra 	$L__BB1_116;
	cvt.s64.s32 	%rd30, %r1246;
	mov.b32 	%r952, 0;
$L__BB1_3:
	mov.u64 	%rd3, %rd30;
	and.b64  	%rd4, %rd3, 3;
	setp.eq.s64 	%p3, %rd4, 0;
	@%p3 bra 	$L__BB1_115;
	mul.wide.u32 	%rd16, %r952, 3200;
	mov.u64 	%rd17, precalc_xorwow_matrix;
	add.s64 	%rd5, %rd17, %rd16;
	mov.b32 	%r965, 0;
	mov.u32 	%r966, %r965;
	mov.u32 	%r967, %r965;
	mov.u32 	%r968, %r965;
	mov.u32 	%r969, %r965;
	mov.u32 	%r958, %r965;
$L__BB1_5:
	mul.wide.u32 	%rd18, %r958, 4;
	add.s64 	%rd19, %rd1, %rd18;
	ld.local.u32 	%r21, [%rd19+4];
	shl.b32 	%r22, %r958, 5;
	mov.b32 	%r964, 0;
$L__BB1_6:
	.pragma "nounroll";
	shr.u32 	%r582, %r21, %r964;
	and.b32  	%r583, %r582, 1;
	setp.eq.b32 	%p4, %r583, 1;
	not.pred 	%p5, %p4;
	add.s32 	%r584, %r22, %r964;
	mul.lo.s32 	%r585, %r584, 5;
	mul.wide.u32 	%rd20, %r585, 4;
	add.s64 	%rd6, %rd5, %rd20;
	@%p5 bra 	$L__BB1_8;
	ld.global.u32 	%r586, [%rd6];
	xor.b32  	%r969, %r969, %r586;
	ld.global.u32 	%r587, [%rd6+4];
	xor.b32  	%r968, %r968, %r587;
	ld.global.u32 	%r588, [%rd6+8];
	xor.b32  	%r967, %r967, %r588;
	ld.global.u32 	%r589, [%rd6+12];
	xor.b32  	%r966, %r966, %r589;
	ld.global.u32 	%r590, [%rd6+16];
	xor.b32  	%r965, %r965, %r590;
$L__BB1_8:
	and.b32  	%r592, %r582, 2;
	setp.eq.s32 	%p6, %r592, 0;
	@%p6 bra 	$L__BB1_10;
	ld.global.u32 	%r593, [%rd6+20];
	xor.b32  	%r969, %r969, %r593;
	ld.global.u32 	%r594, [%rd6+24];
	xor.b32  	%r968, %r968, %r594;
	ld.global.u32 	%r595, [%rd6+28];
	xor.b32  	%r967, %r967, %r595;
	ld.global.u32 	%r596, [%rd6+32];
	xor.b32  	%r966, %r966, %r596;
	ld.global.u32 	%r597, [%rd6+36];
	xor.b32  	%r965, %r965, %r597;
$L__BB1_10:
	and.b32  	%r599, %r582, 4;
	setp.eq.s32 	%p7, %r599, 0;
	@%p7 bra 	$L__BB1_12;
	ld.global.u32 	%r600, [%rd6+40];
	xor.b32  	%r969, %r969, %r600;
	ld.global.u32 	%r601, [%rd6+44];
	xor.b32  	%r968, %r968, %r601;
	ld.global.u32 	%r602, [%rd6+48];
	xor.b32  	%r967, %r967, %r602;
	ld.global.u32 	%r603, [%rd6+52];
	xor.b32  	%r966, %r966, %r603;
	ld.global.u32 	%r604, [%rd6+56];
	xor.b32  	%r965, %r965, %r604;
$L__BB1_12:
	and.b32  	%r606, %r582, 8;
	setp.eq.s32 	%p8, %r606, 0;
	@%p8 bra 	$L__BB1_14;
	ld.global.u32 	%r607, [%rd6+60];
	xor.b32  	%r969, %r969, %r607;
	ld.global.u32 	%r608, [%rd6+64];
	xor.b32  	%r968, %r968, %r608;
	ld.global.u32 	%r609, [%rd6+68];
	xor.b32  	%r967, %r967, %r609;
	ld.global.u32 	%r610, [%rd6+72];
	xor.b32  	%r966, %r966, %r610;
	ld.global.u32 	%r611, [%rd6+76];
	xor.b32  	%r965, %r965, %r611;
$L__BB1_14:
	and.b32  	%r613, %r582, 16;
	setp.eq.s32 	%p9, %r613, 0;
	@%p9 bra 	$L__BB1_16;
	ld.global.u32 	%r614, [%rd6+80];
	xor.b32  	%r969, %r969, %r614;
	ld.global.u32 	%r615, [%rd6+84];
	xor.b32  	%r968, %r968, %r615;
	ld.global.u32 	%r616, [%rd6+88];
	xor.b32  	%r967, %r967, %r616;
	ld.global.u32 	%r617, [%rd6+92];
	xor.b32  	%r966, %r966, %r617;
	ld.global.u32 	%r618, [%rd6+96];
	xor.b32  	%r965, %r965, %r618;
$L__BB1_16:
	and.b32  	%r620, %r582, 32;
	setp.eq.s32 	%p10, %r620, 0;
	@%p10 bra 	$L__BB1_18;
	ld.global.u32 	%r621, [%rd6+100];
	xor.b32  	%r969, %r969, %r621;
	ld.global.u32 	%r622, [%rd6+104];
	xor.b32  	%r968, %r968, %r622;
	ld.global.u32 	%r623, [%rd6+108];
	xor.b32  	%r967, %r967, %r623;
	ld.global.u32 	%r624, [%rd6+112];
	xor.b32  	%r966, %r966, %r624;
	ld.global.u32 	%r625, [%rd6+116];
	xor.b32  	%r965, %r965, %r625;
$L__BB1_18:
	and.b32  	%r627, %r582, 64;
	setp.eq.s32 	%p11, %r627, 0;
	@%p11 bra 	$L__BB1_20;
	ld.global.u32 	%r628, [%rd6+120];
	xor.b32  	%r969, %r969, %r628;
	ld.global.u32 	%r629, [%rd6+124];
	xor.b32  	%r968, %r968, %r629;
	ld.global.u32 	%r630, [%rd6+128];
	xor.b32  	%r967, %r967, %r630;
	ld.global.u32 	%r631, [%rd6+132];
	xor.b32  	%r966, %r966, %r631;
	ld.global.u32 	%r632, [%rd6+136];
	xor.b32  	%r965, %r965, %r632;
$L__BB1_20:
	and.b32  	%r634, %r582, 128;
	setp.eq.s32 	%p12, %r634, 0;
	@%p12 bra 	$L__BB1_22;
	ld.global.u32 	%r635, [%rd6+140];
	xor.b32  	%r969, %r969, %r635;
	ld.global.u32 	%r636, [%rd6+144];
	xor.b32  	%r968, %r968, %r636;
	ld.global.u32 	%r637, [%rd6+148];
	xor.b32  	%r967, %r967, %r637;
	ld.global.u32 	%r638, [%rd6+152];
	xor.b32  	%r966, %r966, %r638;
	ld.global.u32 	%r639, [%rd6+156];
	xor.b32  	%r965, %r965, %r639;
$L__BB1_22:
	and.b32  	%r641, %r582, 256;
	setp.eq.s32 	%p13, %r641, 0;
	@%p13 bra 	$L__BB1_24;
	ld.global.u32 	%r642, [%rd6+160];
	xor.b32  	%r969, %r969, %r642;
	ld.global.u32 	%r643, [%rd6+164];
	xor.b32  	%r968, %r968, %r643;
	ld.global.u32 	%r644, [%rd6+168];
	xor.b32  	%r967, %r967, %r644;
	ld.global.u32 	%r645, [%rd6+172];
	xor.b32  	%r966, %r966, %r645;
	ld.global.u32 	%r646, [%rd6+176];
	xor.b32  	%r965, %r965, %r646;
$L__BB1_24:
	and.b32  	%r648, %r582, 512;
	setp.eq.s32 	%p14, %r648, 0;
	@%p14 bra 	$L__BB1_26;
	ld.global.u32 	%r649, [%rd6+180];
	xor.b32  	%r969, %r969, %r649;
	ld.global.u32 	%r650, [%rd6+184];
	xor.b32  	%r968, %r968, %r650;
	ld.global.u32 	%r651, [%rd6+188];
	xor.b32  	%r967, %r967, %r651;
	ld.global.u32 	%r652, [%rd6+192];
	xor.b32  	%r966, %r966, %r652;
	ld.global.u32 	%r653, [%rd6+196];
	xor.b32  	%r965, %r965, %r653;
$L__BB1_26:
	and.b32  	%r655, %r582, 1024;
	setp.eq.s32 	%p15, %r655, 0;
	@%p15 bra 	$L__BB1_28;
	ld.global.u32 	%r656, [%rd6+200];
	xor.b32  	%r969, %r969, %r656;
	ld.global.u32 	%r657, [%rd6+204];
	xor.b32  	%r968, %r968, %r657;
	ld.global.u32 	%r658, [%rd6+208];
	xor.b32  	%r967, %r967, %r658;
	ld.global.u32 	%r659, [%rd6+212];
	xor.b32  	%r966, %r966, %r659;
	ld.global.u32 	%r660, [%rd6+216];
	xor.b32  	%r965, %r965, %r660;
$L__BB1_28:
	and.b32  	%r662, %r582, 2048;
	setp.eq.s32 	%p16, %r662, 0;
	@%p16 bra 	$L__BB1_30;
	ld.global.u32 	%r663, [%rd6+220];
	xor.b32  	%r969, %r969, %r663;
	ld.global.u32 	%r664, [%rd6+224];
	xor.b32  	%r968, %r968, %r664;
	ld.global.u32 	%r665, [%rd6+228];
	xor.b32  	%r967, %r967, %r665;
	ld.global.u32 	%r666, [%rd6+232];
	xor.b32  	%r966, %r966, %r666;
	ld.global.u32 	%r667, [%rd6+236];
	xor.b32  	%r965, %r965, %r667;
$L__BB1_30:
	and.b32  	%r669, %r582, 4096;
	setp.eq.s32 	%p17, %r669, 0;
	@%p17 bra 	$L__BB1_32;
	ld.global.u32 	%r670, [%rd6+240];
	xor.b32  	%r969, %r969, %r670;
	ld.global.u32 	%r671, [%rd6+244];
	xor.b32  	%r968, %r968, %r671;
	ld.global.u32 	%r672, [%rd6+248];
	xor.b32  	%r967, %r967, %r672;
	ld.global.u32 	%r673, [%rd6+252];
	xor.b32  	%r966, %r966, %r673;
	ld.global.u32 	%r674, [%rd6+256];
	xor.b32  	%r965, %r965, %r674;
$L__BB1_32:
	and.b32  	%r676, %r582, 8192;
	setp.eq.s32 	%p18, %r676, 0;
	@%p18 bra 	$L__BB1_34;
	ld.global.u32 	%r677, [%rd6+260];
	xor.b32  	%r969, %r969, %r677;
	ld.global.u32 	%r678, [%rd6+264];
	xor.b32  	%r968, %r968, %r678;
	ld.global.u32 	%r679, [%rd6+268];
	xor.b32  	%r967, %r967, %r679;
	ld.global.u32 	%r680, [%rd6+272];
	xor.b32  	%r966, %r966, %r680;
	ld.global.u32 	%r681, [%rd6+276];
	xor.b32  	%r965, %r965, %r681;
$L__BB1_34:
	and.b32  	%r683, %r582, 16384;
	setp.eq.s32 	%p19, %r683, 0;
	@%p19 bra 	$L__BB1_36;
	ld.global.u32 	%r684, [%rd6+280];
	xor.b32  	%r969, %r969, %r684;
	ld.global.u32 	%r685, [%rd6+284];
	xor.b32  	%r968, %r968, %r685;
	ld.global.u32 	%r686, [%rd6+288];
	xor.b32  	%r967, %r967, %r686;
	ld.global.u32 	%r687, [%rd6+292];
	xor.b32  	%r966, %r966, %r687;
	ld.global.u32 	%r688, [%rd6+296];
	xor.b32  	%r965, %r965, %r688;
$L__BB1_36:
	and.b32  	%r690, %r582, 32768;
	setp.eq.s32 	%p20, %r690, 0;
	@%p20 bra 	$L__BB1_38;
	ld.global.u32 	%r691, [%rd6+300];
	xor.b32  	%r969, %r969, %r691;
	ld.global.u32 	%r692, [%rd6+304];
	xor.b32  	%r968, %r968, %r692;
	ld.global.u32 	%r693, [%rd6+308];
	xor.b32  	%r967, %r967, %r693;
	ld.global.u32 	%r694, [%rd6+312];
	xor.b32  	%r966, %r966, %r694;
	ld.global.u32 	%r695, [%rd6+316];
	xor.b32  	%r965, %r965, %r695;
$L__BB1_38:
	add.s32 	%r964, %r964, 16;
	setp.ne.s32 	%p21, %r964, 32;
	@%p21 bra 	$L__BB1_6;
	mad.lo.s32 	%r696, %r958, -31, %r22;
	add.s32 	%r958, %r696, 1;
	setp.ne.s32 	%p22, %r958, 5;
	@%p22 bra 	$L__BB1_5;
	st.local.u32 	[%rd1+4], %r969;
	st.local.v2.u32 	[%rd1+8], {%r968, %r967};
	st.local.v2.u32 	[%rd1+16], {%r966, %r965};
	setp.eq.s64 	%p23, %rd4, 1;
	@%p23 bra 	$L__BB1_115;
	mov.b32 	%r965, 0;
	mov.u32 	%r966, %r965;
	mov.u32 	%r967, %r965;
	mov.u32 	%r968, %r965;
	mov.u32 	%r969, %r965;
	mov.u32 	%r1050, %r965;
$L__BB1_42:
	mul.wide.u32 	%rd21, %r1050, 4;
	add.s64 	%rd22, %rd1, %rd21;
	ld.local.u32 	%r197, [%rd22+4];
	shl.b32 	%r198, %r1050, 5;
	mov.b32 	%r1056, 0;
$L__BB1_43:
	.pragma "nounroll";
	shr.u32 	%r699, %r197, %r1056;
	and.b32  	%r700, %r699, 1;
	setp.eq.b32 	%p24, %r700, 1;
	not.pred 	%p25, %p24;
	add.s32 	%r701, %r198, %r1056;
	mul.lo.s32 	%r702, %r701, 5;
	mul.wide.u32 	%rd23, %r702, 4;
	add.s64 	%rd7, %rd5, %rd23;
	@%p25 bra 	$L__BB1_45;
	ld.global.u32 	%r703, [%rd7];
	xor.b32  	%r969, %r969, %r703;
	ld.global.u32 	%r704, [%rd7+4];
	xor.b32  	%r968, %r968, %r704;
	ld.global.u32 	%r705, [%rd7+8];
	xor.b32  	%r967, %r967, %r705;
	ld.global.u32 	%r706, [%rd7+12];
	xor.b32  	%r966, %r966, %r706;
	ld.global.u32 	%r707, [%rd7+16];
	xor.b32  	%r965, %r965, %r707;
$L__BB1_45:
	and.b32  	%r709, %r699, 2;
	setp.eq.s32 	%p26, %r709, 0;
	@%p26 bra 	$L__BB1_47;
	ld.global.u32 	%r710, [%rd7+20];
	xor.b32  	%r969, %r969, %r710;
	ld.global.u32 	%r711, [%rd7+24];
	xor.b32  	%r968, %r968, %r711;
	ld.global.u32 	%r712, [%rd7+28];
	xor.b32  	%r967, %r967, %r712;
	ld.global.u32 	%r713, [%rd7+32];
	xor.b32  	%r966, %r966, %r713;
	ld.global.u32 	%r714, [%rd7+36];
	xor.b32  	%r965, %r965, %r714;
$L__BB1_47:
	and.b32  	%r716, %r699, 4;
	setp.eq.s32 	%p27, %r716, 0;
	@%p27 bra 	$L__BB1_49;
	ld.global.u32 	%r717, [%rd7+40];
	xor.b32  	%r969, %r969, %r717;
	ld.global.u32 	%r718, [%rd7+44];
	xor.b32  	%r968, %r968, %r718;
	ld.global.u32 	%r719, [%rd7+48];
	xor.b32  	%r967, %r967, %r719;
	ld.global.u32 	%r720, [%rd7+52];
	xor.b32  	%r966, %r966, %r720;
	ld.global.u32 	%r721, [%rd7+56];
	xor.b32  	%r965, %r965, %r721;
$L__BB1_49:
	and.b32  	%r723, %r699, 8;
	setp.eq.s32 	%p28, %r723, 0;
	@%p28 bra 	$L__BB1_51;
	ld.global.u32 	%r724, [%rd7+60];
	xor.b32  	%r969, %r969, %r724;
	ld.global.u32 	%r725, [%rd7+64];
	xor.b32  	%r968, %r968, %r725;
	ld.global.u32 	%r726, [%rd7+68];
	xor.b32  	%r967, %r967, %r726;
	ld.global.u32 	%r727, [%rd7+72];
	xor.b32  	%r966, %r966, %r727;
	ld.global.u32 	%r728, [%rd7+76];
	xor.b32  	%r965, %r965, %r728;
$L__BB1_51:
	and.b32  	%r730, %r699, 16;
	setp.eq.s32 	%p29, %r730, 0;
	@%p29 bra 	$L__BB1_53;
	ld.global.u32 	%r731, [%rd7+80];
	xor.b32  	%r969, %r969, %r731;
	ld.global.u32 	%r732, [%rd7+84];
	xor.b32  	%r968, %r968, %r732;
	ld.global.u32 	%r733, [%rd7+88];
	xor.b32  	%r967, %r967, %r733;
	ld.global.u32 	%r734, [%rd7+92];
	xor.b32  	%r966, %r966, %r734;
	ld.global.u32 	%r735, [%rd7+96];
	xor.b32  	%r965, %r965, %r735;
$L__BB1_53:
	and.b32  	%r737, %r699, 32;
	setp.eq.s32 	%p30, %r737, 0;
	@%p30 bra 	$L__BB1_55;
	ld.global.u32 	%r738, [%rd7+100];
	xor.b32  	%r969, %r969, %r738;
	ld.global.u32 	%r739, [%rd7+104];
	xor.b32  	%r968, %r968, %r739;
	ld.global.u32 	%r740, [%rd7+108];
	xor.b32  	%r967, %r967, %r740;
	ld.global.u32 	%r741, [%rd7+112];
	xor.b32  	%r966, %r966, %r741;
	ld.global.u32 	%r742, [%rd7+116];
	xor.b32  	%r965, %r965, %r742;
$L__BB1_55:
	and.b32  	%r744, %r699, 64;
	setp.eq.s32 	%p31, %r744, 0;
	@%p31 bra 	$L__BB1_57;
	ld.global.u32 	%r745, [%rd7+120];
	xor.b32  	%r969, %r969, %r745;
	ld.global.u32 	%r746, [%rd7+124];
	xor.b32  	%r968, %r968, %r746;
	ld.global.u32 	%r747, [%rd7+128];
	xor.b32  	%r967, %r967, %r747;
	ld.global.u32 	%r748, [%rd7+132];
	xor.b32  	%r966, %r966, %r748;
	ld.global.u32 	%r749, [%rd7+136];
	xor.b32  	%r965, %r965, %r749;
$L__BB1_57:
	and.b32  	%r751, %r699, 128;
	setp.eq.s32 	%p32, %r751, 0;
	@%p32 bra 	$L__BB1_59;
	ld.global.u32 	%r752, [%rd7+140];
	xor.b32  	%r969, %r969, %r752;
	ld.global.u32 	%r753, [%rd7+144];
	xor.b32  	%r968, %r968, %r753;
	ld.global.u32 	%r754, [%rd7+148];
	xor.b32  	%r967, %r967, %r754;
	ld.global.u32 	%r755, [%rd7+152];
	xor.b32  	%r966, %r966, %r755;
	ld.global.u32 	%r756, [%rd7+156];
	xor.b32  	%r965, %r965, %r756;
$L__BB1_59:
	and.b32  	%r758, %r699, 256;
	setp.eq.s32 	%p33, %r758, 0;
	@%p33 bra 	$L__BB1_61;
	ld.global.u32 	%r759, [%rd7+160];
	xor.b32  	%r969, %r969, %r759;
	ld.global.u32 	%r760, [%rd7+164];
	xor.b32  	%r968, %r968, %r760;
	ld.global.u32 	%r761, [%rd7+168];
	xor.b32  	%r967, %r967, %r761;
	ld.global.u32 	%r762, [%rd7+172];
	xor.b32  	%r966, %r966, %r762;
	ld.global.u32 	%r763, [%rd7+176];
	xor.b32  	%r965, %r965, %r763;
$L__BB1_61:
	and.b32  	%r765, %r699, 512;
	setp.eq.s32 	%p34, %r765, 0;
	@%p34 bra 	$L__BB1_63;
	ld.global.u32 	%r766, [%rd7+180];
	xor.b32  	%r969, %r969, %r766;
	ld.global.u32 	%r767, [%rd7+184];
	xor.b32  	%r968, %r968, %r767;
	ld.global.u32 	%r768, [%rd7+188];
	xor.b32  	%r967, %r967, %r768;
	ld.global.u32 	%r769, [%rd7+192];
	xor.b32  	%r966, %r966, %r769;
	ld.global.u32 	%r770, [%rd7+196];
	xor.b32  	%r965, %r965, %r770;
$L__BB1_63:
	and.b32  	%r772, %r699, 1024;
	setp.eq.s32 	%p35, %r772, 0;
	@%p35 bra 	$L__BB1_65;
	ld.global.u32 	%r773, [%rd7+200];
	xor.b32  	%r969, %r969, %r773;
	ld.global.u32 	%r774, [%rd7+204];
	xor.b32  	%r968, %r968, %r774;
	ld.global.u32 	%r775, [%rd7+208];
	xor.b32  	%r967, %r967, %r775;
	ld.global.u32 	%r776, [%rd7+212];
	xor.b32  	%r966, %r966, %r776;
	ld.global.u32 	%r777, [%rd7+216];
	xor.b32  	%r965, %r965, %r777;
$L__BB1_65:
	and.b32  	%r779, %r699, 2048;
	setp.eq.s32 	%p36, %r779, 0;
	@%p36 bra 	$L__BB1_67;
	ld.global.u32 	%r780, [%rd7+220];
	xor.b32  	%r969, %r969, %r780;
	ld.global.u32 	%r781, [%rd7+224];
	xor.b32  	%r968, %r968, %r781;
	ld.global.u32 	%r782, [%rd7+228];
	xor.b32  	%r967, %r967, %r782;
	ld.global.u32 	%r783, [%rd7+232];
	xor.b32  	%r966, %r966, %r783;
	ld.global.u32 	%r784, [%rd7+236];
	xor.b32  	%r965, %r965, %r784;
$L__BB1_67:
	and.b32  	%r786, %r699, 4096;
	setp.eq.s32 	%p37, %r786, 0;
	@%p37 bra 	$L__BB1_69;
	ld.global.u32 	%r787, [%rd7+240];
	xor.b32  	%r969, %r969, %r787;
	ld.global.u32 	%r788, [%rd7+244];
	xor.b32  	%r968, %r968, %r788;
	ld.global.u32 	%r789, [%rd7+248];
	xor.b32  	%r967, %r967, %r789;
	ld.global.u32 	%r790, [%rd7+252];
	xor.b32  	%r966, %r966, %r790;
	ld.global.u32 	%r791, [%rd7+256];
	xor.b32  	%r965, %r965, %r791;
$L__BB1_69:
	and.b32  	%r793, %r699, 8192;
	setp.eq.s32 	%p38, %r793, 0;
	@%p38 bra 	$L__BB1_71;
	ld.global.u32 	%r794, [%rd7+260];
	xor.b32  	%r969, %r969, %r794;
	ld.global.u32 	%r795, [%rd7+264];
	xor.b32  	%r968, %r968, %r795;
	ld.global.u32 	%r796, [%rd7+268];
	xor.b32  	%r967, %r967, %r796;
	ld.global.u32 	%r797, [%rd7+272];
	xor.b32  	%r966, %r966, %r797;
	ld.global.u32 	%r798, [%rd7+276];
	xor.b32  	%r965, %r965, %r798;
$L__BB1_71:
	and.b32  	%r800, %r699, 16384;
	setp.eq.s32 	%p39, %r800, 0;
	@%p39 bra 	$L__BB1_73;
	ld.global.u32 	%r801, [%rd7+280];
	xor.b32  	%r969, %r969, %r801;
	ld.global.u32 	%r802, [%rd7+284];
	xor.b32  	%r968, %r968, %r802;
	ld.global.u32 	%r803, [%rd7+288];
	xor.b32  	%r967, %r967, %r803;
	ld.global.u32 	%r804, [%rd7+292];
	xor.b32  	%r966, %r966, %r804;
	ld.global.u32 	%r805, [%rd7+296];
	xor.b32  	%r965, %r965, %r805;
$L__BB1_73:
	and.b32  	%r807, %r699, 32768;
	setp.eq.s32 	%p40, %r807, 0;
	@%p40 bra 	$L__BB1_75;
	ld.global.u32 	%r808, [%rd7+300];
	xor.b32  	%r969, %r969, %r808;
	ld.global.u32 	%r809, [%rd7+304];
	xor.b32  	%r968, %r968, %r809;
	ld.global.u32 	%r810, [%rd7+308];
	xor.b32  	%r967, %r967, %r810;
	ld.global.u32 	%r811, [%rd7+312];
	xor.b32  	%r966, %r966, %r811;
	ld.global.u32 	%r812, [%rd7+316];
	xor.b32  	%r965, %r965, %r812;
$L__BB1_75:
	add.s32 	%r1056, %r1056, 16;
	setp.ne.s32 	%p41, %r1056, 32;
	@%p41 bra 	$L__BB1_43;
	mad.lo.s32 	%r813, %r1050, -31, %r198;
	add.s32 	%r1050, %r813, 1;
	setp.ne.s32 	%p42, %r1050, 5;
	@%p42 bra 	$L__BB1_42;
	st.local.u32 	[%rd1+4], %r969;
	st.local.v2.u32 	[%rd1+8], {%r968, %r967};
	st.local.v2.u32 	[%rd1+16], {%r966, %r965};
	setp.ne.s64 	%p43, %rd4, 3;
	@%p43 bra 	$L__BB1_115;
	mov.b32 	%r965, 0;
	mov.u32 	%r966, %r965;
	mov.u32 	%r967, %r965;
	mov.u32 	%r968, %r965;
	mov.u32 	%r969, %r965;
	mov.u32 	%r1142, %r965;
$L__BB1_79:
	mul.wide.u32 	%rd24, %r1142, 4;
	add.s64 	%rd25, %rd1, %rd24;
	ld.local.u32 	%r373, [%rd25+4];
	shl.b32 	%r374, %r1142, 5;
	mov.b32 	%r1148, 0;
$L__BB1_80:
	.pragma "nounroll";
	shr.u32 	%r816, %r373, %r1148;
	and.b32  	%r817, %r816, 1;
	setp.eq.b32 	%p44, %r817, 1;
	not.pred 	%p45, %p44;
	add.s32 	%r818, %r374, %r1148;
	mul.lo.s32 	%r819, %r818, 5;
	mul.wide.u32 	%rd26, %r819, 4;
	add.s64 	%rd8, %rd5, %rd26;
	@%p45 bra 	$L__BB1_82;
	ld.global.u32 	%r820, [%rd8];
	xor.b32  	%r969, %r969, %r820;
	ld.global.u32 	%r821, [%rd8+4];
	xor.b32  	%r968, %r968, %r821;
	ld.global.u32 	%r822, [%rd8+8];
	xor.b32  	%r967, %r967, %r822;
	ld.global.u32 	%r823, [%rd8+12];
	xor.b32  	%r966, %r966, %r823;
	ld.global.u32 	%r824, [%rd8+16];
	xor.b32  	%r965, %r965, %r824;
$L__BB1_82:
	and.b32  	%r826, %r816, 2;
	setp.eq.s32 	%p46, %r826, 0;
	@%p46 bra 	$L__BB1_84;
	ld.global.u32 	%r827, [%rd8+20];
	xor.b32  	%r969, %r969, %r827;
	ld.global.u32 	%r828, [%rd8+24];
	xor.b32  	%r968, %r968, %r828;
	ld.global.u32 	%r829, [%rd8+28];
	xor.b32  	%r967, %r967, %r829;
	ld.global.u32 	%r830, [%rd8+32];
	xor.b32  	%r966, %r966, %r830;
	ld.global.u32 	%r831, [%rd8+36];
	xor.b32  	%r965, %r965, %r831;
$L__BB1_84:
	and.b32  	%r833, %r816, 4;
	setp.eq.s32 	%p47, %r833, 0;
	@%p47 bra 	$L__BB1_86;
	ld.global.u32 	%r834, [%rd8+40];
	xor.b32  	%r969, %r969, %r834;
	ld.global.u32 	%r835, [%rd8+44];
	xor.b32  	%r968, %r968, %r835;
	ld.global.u32 	%r836, [%rd8+48];
	xor.b32  	%r967, %r967, %r836;
	ld.global.u32 	%r837, [%rd8+52];
	xor.b32  	%r966, %r966, %r837;
	ld.global.u32 	%r838, [%rd8+56];
	xor.b32  	%r965, %r965, %r838;
$L__BB1_86:
	and.b32  	%r840, %r816, 8;
	setp.eq.s32 	%p48, %r840, 0;
	@%p48 bra 	$L__BB1_88;
	ld.global.u32 	%r841, [%rd8+60];
	xor.b32  	%r969, %r969, %r841;
	ld.global.u32 	%r842, [%rd8+64];
	xor.b32  	%r968, %r968, %r842;
	ld.global.u32 	%r843, [%rd8+68];
	xor.b32  	%r967, %r967, %r843;
	ld.global.u32 	%r844, [%rd8+72];
	xor.b32  	%r966, %r966, %r844;
	ld.global.u32 	%r845, [%rd8+76];
	xor.b32  	%r965, %r965, %r845;
$L__BB1_88:
	and.b32  	%r847, %r816, 16;
	setp.eq.s32 	%p49, %r847, 0;
	@%p49 bra 	$L__BB1_90;
	ld.global.u32 	%r848, [%rd8+80];
	xor.b32  	%r969, %r969, %r848;
	ld.global.u32 	%r849, [%rd8+84];
	xor.b32  	%r968, %r968, %r849;
	ld.global.u32 	%r850, [%rd8+88];
	xor.b32  	%r967, %r967, %r850;
	ld.global.u32 	%r851, [%rd8+92];
	xor.b32  	%r966, %r966, %r851;
	ld.global.u32 	%r852, [%rd8+96];
	xor.b32  	%r965, %r965, %r852;
$L__BB1_90:
	and.b32  	%r854, %r816, 32;
	setp.eq.s32 	%p50, %r854, 0;
	@%p50 bra 	$L__BB1_92;
	ld.global.u32 	%r855, [%rd8+100];
	xor.b32  	%r969, %r969, %r855;
	ld.global.u32 	%r856, [%rd8+104];
	xor.b32  	%r968, %r968, %r856;
	ld.global.u32 	%r857, [%rd8+108];
	xor.b32  	%r967, %r967, %r857;
	ld.global.u32 	%r858, [%rd8+112];
	xor.b32  	%r966, %r966, %r858;
	ld.global.u32 	%r859, [%rd8+116];
	xor.b32  	%r965, %r965, %r859;
$L__BB1_92:
	and.b32  	%r861, %r816, 64;
	setp.eq.s32 	%p51, %r861, 0;
	@%p51 bra 	$L__BB1_94;
	ld.global.u32 	%r862, [%rd8+120];
	xor.b32  	%r969, %r969, %r862;
	ld.global.u32 	%r863, [%rd8+124];
	xor.b32  	%r968, %r968, %r863;
	ld.global.u32 	%r864, [%rd8+128];
	xor.b32  	%r967, %r967, %r864;
	ld.global.u32 	%r865, [%rd8+132];
	xor.b32  	%r966, %r966, %r865;
	ld.global.u32 	%r866, [%rd8+136];
	xor.b32  	%r965, %r965, %r866;
$L__BB1_94:
	and.b32  	%r868, %r816, 128;
	setp.eq.s32 	%p52, %r868, 0;
	@%p52 bra 	$L__BB1_96;
	ld.global.u32 	%r869, [%rd8+140];
	xor.b32  	%r969, %r969, %r869;
	ld.global.u32 	%r870, [%rd8+144];
	xor.b32  	%r968, %r968, %r870;
	ld.global.u32 	%r871, [%rd8+148];
	xor.b32  	%r967, %r967, %r871;
	ld.global.u32 	%r872, [%rd8+152];
	xor.b32  	%r966, %r966, %r872;
	ld.global.u32 	%r873, [%rd8+156];
	xor.b32  	%r965, %r965, %r873;
$L__BB1_96:
	and.b32  	%r875, %r816, 256;
	setp.eq.s32 	%p53, %r875, 0;
	@%p53 bra 	$L__BB1_98;
	ld.global.u32 	%r876, [%rd8+160];
	xor.b32  	%r969, %r969, %r876;
	ld.global.u32 	%r877, [%rd8+164];
	xor.b32  	%r968, %r968, %r877;
	ld.global.u32 	%r878, [%rd8+168];
	xor.b32  	%r967, %r967, %r878;
	ld.global.u32 	%r879, [%rd8+172];
	xor.b32  	%r966, %r966, %r879;
	ld.global.u32 	%r880, [%rd8+176];
	xor.b32  	%r965, %r965, %r880;
$L__BB1_98:
	and.b32  	%r882, %r816, 512;
	setp.eq.s32 	%p54, %r882, 0;
	@%p54 bra 	$L__BB1_100;
	ld.global.u32 	%r883, [%rd8+180];
	xor.b32  	%r969, %r969, %r883;
	ld.global.u32 	%r884, [%rd8+184];
	xor.b32  	%r968, %r968, %r884;
	ld.global.u32 	%r885, [%rd8+188];
	xor.b32  	%r967, %r967, %r885;
	ld.global.u32 	%r886, [%rd8+192];
	xor.b32  	%r966, %r966, %r886;
	ld.global.u32 	%r887, [%rd8+196];
	xor.b32  	%r965, %r965, %r887;
$L__BB1_100:
	and.b32  	%r889, %r816, 1024;
	setp.eq.s32 	%p55, %r889, 0;
	@%p55 bra 	$L__BB1_102;
	ld.global.u32 	%r890, [%rd8+200];
	xor.b32  	%r969, %r969, %r890;
	ld.global.u32 	%r891, [%rd8+204];
	xor.b32  	%r968, %r968, %r891;
	ld.global.u32 	%r892, [%rd8+208];
	xor.b32  	%r967, %r967, %r892;
	ld.global.u32 	%r893, [%rd8+212];
	xor.b32  	%r966, %r966, %r893;
	ld.global.u32 	%r894, [%rd8+216];
	xor.b32  	%r965, %r965, %r894;
$L__BB1_102:
	and.b32  	%r896, %r816, 2048;
	setp.eq.s32 	%p56, %r896, 0;
	@%p56 bra 	$L__BB1_104;
	ld.global.u32 	%r897, [%rd8+220];
	xor.b32  	%r969, %r969, %r897;
	ld.global.u32 	%r898, [%rd8+224];
	xor.b32  	%r968, %r968, %r898;
	ld.global.u32 	%r899, [%rd8+228];
	xor.b32  	%r967, %r967, %r899;
	ld.global.u32 	%r900, [%rd8+232];
	xor.b32  	%r966, %r966, %r900;
	ld.global.u32 	%r901, [%rd8+236];
	xor.b32  	%r965, %r965, %r901;
$L__BB1_104:
	and.b32  	%r903, %r816, 4096;
	setp.eq.s32 	%p57, %r903, 0;
	@%p57 bra 	$L__BB1_106;
	ld.global.u32 	%r904, [%rd8+240];
	xor.b32  	%r969, %r969, %r904;
	ld.global.u32 	%r905, [%rd8+244];
	xor.b32  	%r968, %r968, %r905;
	ld.global.u32 	%r906, [%rd8+248];
	xor.b32  	%r967, %r967, %r906;
	ld.global.u32 	%r907, [%rd8+252];
	xor.b32  	%r966, %r966, %r907;
	ld.global.u32 	%r908, [%rd8+256];
	xor.b32  	%r965, %r965, %r908;
$L__BB1_106:
	and.b32  	%r910, %r816, 8192;
	setp.eq.s32 	%p58, %r910, 0;
	@%p58 bra 	$L__BB1_108;
	ld.global.u32 	%r911, [%rd8+260];
	xor.b32  	%r969, %r969, %r911;
	ld.global.u32 	%r912, [%rd8+264];
	xor.b32  	%r968, %r968, %r912;
	ld.global.u32 	%r913, [%rd8+268];
	xor.b32  	%r967, %r967, %r913;
	ld.global.u32 	%r914, [%rd8+272];
	xor.b32  	%r966, %r966, %r914;
	ld.global.u32 	%r915, [%rd8+276];
	xor.b32  	%r965, %r965, %r915;
$L__BB1_108:
	and.b32  	%r917, %r816, 16384;
	setp.eq.s32 	%p59, %r917, 0;
	@%p59 bra 	$L__BB1_110;
	ld.global.u32 	%r918, [%rd8+280];
	xor.b32  	%r969, %r969, %r918;
	ld.global.u32 	%r919, [%rd8+284];
	xor.b32  	%r968, %r968, %r919;
	ld.global.u32 	%r920, [%rd8+288];
	xor.b32  	%r967, %r967, %r920;
	ld.global.u32 	%r921, [%rd8+292];
	xor.b32  	%r966, %r966, %r921;
	ld.global.u32 	%r922, [%rd8+296];
	xor.b32  	%r965, %r965, %r922;
$L__BB1_110:
	and.b32  	%r924, %r816, 32768;
	setp.eq.s32 	%p60, %r924, 0;
	@%p60 bra 	$L__BB1_112;
	ld.global.u32 	%r925, [%rd8+300];
	xor.b32  	%r969, %r969, %r925;
	ld.global.u32 	%r926, [%rd8+304];
	xor.b32  	%r968, %r968, %r926;
	ld.global.u32 	%r927, [%rd8+308];
	xor.b32  	%r967, %r967, %r927;
	ld.global.u32 	%r928, [%rd8+312];
	xor.b32  	%r966, %r966, %r928;
	ld.global.u32 	%r929, [%rd8+316];
	xor.b32  	%r965, %r965, %r929;
$L__BB1_112:
	add.s32 	%r1148, %r1148, 16;
	setp.ne.s32 	%p61, %r1148, 32;
	@%p61 bra 	$L__BB1_80;
	mad.lo.s32 	%r930, %r1142, -31, %r374;
	add.s32 	%r1142, %r930, 1;
	setp.ne.s32 	%p62, %r1142, 5;
	@%p62 bra 	$L__BB1_79;
	st.local.u32 	[%rd1+4], %r969;
	st.local.v2.u32 	[%rd1+8], {%r968, %r967};
	st.local.v2.u32 	[%rd1+16], {%r966, %r965};
$L__BB1_115:
	shr.u64 	%rd30, %rd3, 2;
	add.s32 	%r952, %r952, 1;
	setp.gt.u64 	%p63, %rd3, 3;
	@%p63 bra 	$L__BB1_3;
$L__BB1_116:
	setp.ge.s32 	%p64, %r1246, %r568;
	@%p64 bra 	$L__BB1_119;
	cvta.to.global.u64 	%rd27, %rd12;
	mul.wide.s32 	%rd28, %r1246, 4;
	add.s64 	%rd10, %rd27, %rd28;
	cvta.to.global.u64 	%rd29, %rd13;
	add.s64 	%rd11, %rd29, %rd28;
	add.s32 	%r1240, %r1234, 724874;
	mov.u32 	%r931, %nctaid.x;
	mul.lo.s32 	%r556, %r1, %r931;
$L__BB1_118:
	mov.u32 	%r560, %r967;
	mov.u32 	%r559, %r966;
	mov.u32 	%r967, %r965;
	shr.u32 	%r932, %r969, 2;
	xor.b32  	%r933, %r932, %r969;
	shl.b32 	%r934, %r967, 4;
	shl.b32 	%r935, %r933, 1;
	xor.b32  	%r936, %r935, %r934;
	xor.b32  	%r937, %r936, %r933;
	xor.b32  	%r966, %r937, %r967;
	add.s32 	%r938, %r1240, %r966;
	add.s32 	%r939, %r938, -362437;
	cvt.rn.f32.u32 	%f1, %r939;
	fma.rn.f32 	%f2, %f1, 0f2F800000, 0f2F000000;
	shr.u32 	%r940, %r968, 2;
	xor.b32  	%r941, %r940, %r968;
	shl.b32 	%r942, %r966, 4;
	shl.b32 	%r943, %r941, 1;
	xor.b32  	%r944, %r943, %r942;
	xor.b32  	%r945, %r944, %r941;
	xor.b32  	%r965, %r945, %r966;
	add.s32 	%r946, %r1240, %r965;
	cvt.rn.f32.u32 	%f3, %r946;
	fma.rn.f32 	%f4, %f3, 0f2F800000, 0f2F000000;
	cvt.f64.f32 	%fd1, %f2;
	mul.f64 	%fd2, %fd1, 0d3FB999999999999A;
	cvt.rn.f32.f64 	%f5, %fd2;
	st.global.f32 	[%rd10], %f5;
	cvt.f64.f32 	%fd3, %f4;
	mul.f64 	%fd4, %fd3, 0d3FB999999999999A;
	cvt.rn.f32.f64 	%f6, %fd4;
	st.global.f32 	[%rd11], %f6;
	add.s32 	%r1246, %r1246, %r556;
	add.s32 	%r1240, %r1240, 724874;
	setp.lt.s32 	%p65, %r1246, %r568;
	mov.u32 	%r968, %r559;
	mov.u32 	%r969, %r560;
	@%p65 bra 	$L__BB1_118;
$L__BB1_119:
	ret;

}


// ===== COMPILED SASS (sm_100) =====

	.target	sm_100

	.elftype	@"ET_EXEC"


//--------------------- .note.nv.tkinfo           --------------------------
	.section	.note.nv.tkinfo,"",@"SHT_NOTE"
	.sectionflags	@"SHF_NOTE_NV_TKINFO"
	.tkinfo
        /*0018*/ 	.word	0x00000002
        /*0030*/ 	.string	""
        /*0030*/ 	.string	"ptxas"
        /*0030*/ 	.string	"Cuda compilation tools, release 13.0, V13.0.88"
        /*0030*/ 	.string	"Build cuda_13.0.r13.0/compiler.36424714_0"
        /*0030*/ 	.string	"-arch sm_100 -m 64 "



//--------------------- .note.nv.cuinfo           --------------------------
	.section	.note.nv.cuinfo,"",@"SHT_NOTE"
	.sectionflags	@"SHF_NOTE_NV_CUINFO"
        /*0018*/ 	.short	0x0002
        /*001a*/ 	.short	0x0064
        /*001c*/ 	.short	0x0082
	.zero		2


//--------------------- .nv.info                  --------------------------
	.section	.nv.info,"",@"SHT_CUDA_INFO"
	.align	4


	//----- nvinfo : EIATTR_REGCOUNT
	.align		4
        /*0000*/ 	.byte	0x04, 0x2f
        /*0002*/ 	.short	(.L_10 - .L_9)
	.align		4
.L_9:
        /*0004*/ 	.word	index@(_Z12innerProductPfPKfS1_i)
        /*0008*/ 	.word	0x00000017


	//----- nvinfo : EIATTR_FRAME_SIZE
	.align		4
.L_10:
        /*000c*/ 	.byte	0x04, 0x11
        /*000e*/ 	.short	(.L_12 - .L_11)
	.align		4
.L_11:
        /*0010*/ 	.word	index@(_Z12innerProductPfPKfS1_i)
        /*0014*/ 	.word	0x00000000


	//----- nvinfo : EIATTR_REGCOUNT
	.align		4
.L_12:
        /*0018*/ 	.byte	0x04, 0x2f
        /*001a*/ 	.short	(.L_14 - .L_13)
	.align		4
.L_13:
        /*001c*/ 	.word	index@(_Z10initRandomPfS_iy)
        /*0020*/ 	.word	0x0000001f


	//----- nvinfo : EIATTR_FRAME_SIZE
	.align		4
.L_14:
        /*0024*/ 	.byte	0x04, 0x11
        /*0026*/ 	.short	(.L_16 - .L_15)
	.align		4
.L_15:
        /*0028*/ 	.word	index@(_Z10initRandomPfS_iy)
        /*002c*/ 	.word	0x00000030


	//----- nvinfo : EIATTR_MIN_STACK_SIZE
	.align		4
.L_16:
        /*0030*/ 	.byte	0x04, 0x12
        /*0032*/ 	.short	(.L_18 - .L_17)
	.align		4
.L_17:
        /*0034*/ 	.word	index@(_Z10initRandomPfS_iy)
        /*0038*/ 	.word	0x00000030


	//----- nvinfo : EIATTR_MIN_STACK_SIZE
	.align		4
.L_18:
        /*003c*/ 	.byte	0x04, 0x12
        /*003e*/ 	.short	(.L_20 - .L_19)
	.align		4
.L_19:
        /*0040*/ 	.word	index@(_Z12innerProductPfPKfS1_i)
        /*0044*/ 	.word	0x00000000
.L_20:


//--------------------- .nv.compat                --------------------------
	.section	.nv.compat,"",@"SHT_CUDA_COMPAT_INFO"
	.align	4
        /*0000*/ 	.byte	0x02, 0x09, 0x00, 0x00, 0x02, 0x02, 0x01, 0x00, 0x02, 0x05, 0x05, 0x00, 0x03, 0x07, 0x01, 0x01
        /*0010*/ 	.byte	0x02, 0x03, 0x00, 0x00, 0x02, 0x06, 0x01, 0x00, 0x04, 0x0b, 0x08, 0x00, 0x01, 0x00, 0x00, 0x00
        /*0020*/ 	.byte	0x00, 0x00, 0x00, 0x00


//--------------------- .nv.info._Z10initRandomPfS_iy --------------------------
	.section	.nv.info._Z10initRandomPfS_iy,"",@"SHT_CUDA_INFO"
	.sectionflags	@""
	.align	4


	//----- nvinfo : EIATTR_CUDA_API_VERSION
	.align		4
        /*0000*/ 	.byte	0x04, 0x37
        /*0002*/ 	.short	(.L_22 - .L_21)
.L_21:
        /*0004*/ 	.word	0x00000082


	//----- nvinfo : EIATTR_KPARAM_INFO
	.align		4
.L_22:
        /*0008*/ 	.byte	0x04, 0x17
        /*000a*/ 	.short	(.L_24 - .L_23)
.L_23:
        /*000c*/ 	.word	0x00000000
        /*0010*/ 	.short	0x0003
        /*0012*/ 	.short	0x0018
        /*0014*/ 	.byte	0x00, 0xf0, 0x21, 0x00


	//----- nvinfo : EIATTR_KPARAM_INFO
	.align		4
.L_24:
        /*0018*/ 	.byte	0x04, 0x17
        /*001a*/ 	.short	(.L_26 - .L_25)
.L_25:
        /*001c*/ 	.word	0x00000000
        /*0020*/ 	.short	0x0002
        /*0022*/ 	.short	0x0010
        /*0024*/ 	.byte	0x00, 0xf0, 0x11, 0x00


	//----- nvinfo : EIATTR_KPARAM_INFO
	.align		4
.L_26:
        /*0028*/ 	.byte	0x04, 0x17
        /*002a*/ 	.short	(.L_28 - .L_27)
.L_27:
        /*002c*/ 	.word	0x00000000
        /*0030*/ 	.short	0x0001
        /*0032*/ 	.short	0x0008
        /*0034*/ 	.byte	0x00, 0xf5, 0x21, 0x00


	//----- nvinfo : EIATTR_KPARAM_INFO
	.align		4
.L_28:
        /*0038*/ 	.byte	0x04, 0x17
        /*003a*/ 	.short	(.L_30 - .L_29)
.L_29:
        /*003c*/ 	.word	0x00000000
        /*0040*/ 	.short	0x0000
        /*0042*/ 	.short	0x0000
        /*0044*/ 	.byte	0x00, 0xf5, 0x21, 0x00


	//----- nvinfo : EIATTR_SPARSE_MMA_MASK
	.align		4
.L_30:
        /*0048*/ 	.byte	0x03, 0x50
        /*004a*/ 	.short	0x0000


	//----- nvinfo : EIATTR_MAXREG_COUNT
	.align		4
        /*004c*/ 	.byte	0x03, 0x1b
        /*004e*/ 	.short	0x00ff


	//----- nvinfo : EIATTR_MERCURY_ISA_VERSION
	.align		4
        /*0050*/ 	.byte	0x03, 0x5f
        /*0052*/ 	.short	0x0101


	//----- nvinfo : EIATTR_VRC_CTA_INIT_COUNT
	.align		4
        /*0054*/ 	.byte	0x02, 0x4a
	.zero		1
	.zero		1


	//----- nvinfo : EIATTR_EXIT_INSTR_OFFSETS
	.align		4
        /*0058*/ 	.byte	0x04, 0x1c
        /*005a*/ 	.short	(.L_32 - .L_31)


	//   ....[0]....
.L_31:
        /*005c*/ 	.word	0x000026f0


	//   ....[1]....
        /*0060*/ 	.word	0x00002a20


	//----- nvinfo : EIATTR_CRS_STACK_SIZE
	.align		4
.L_32:
        /*0064*/ 	.byte	0x04, 0x1e
        /*0066*/ 	.short	(.L_34 - .L_33)
.L_33:
        /*0068*/ 	.word	0x00000000


	//----- nvinfo : EIATTR_CBANK_PARAM_SIZE
	.align		4
.L_34:
        /*006c*/ 	.byte	0x03, 0x19
        /*006e*/ 	.short	0x0020


	//----- nvinfo : EIATTR_PARAM_CBANK
	.align		4
        /*0070*/ 	.byte	0x04, 0x0a
        /*0072*/ 	.short	(.L_36 - .L_35)
	.align		4
.L_35:
        /*0074*/ 	.word	index@(.nv.constant0._Z10initRandomPfS_iy)
        /*0078*/ 	.short	0x0380
        /*007a*/ 	.short	0x0020


	//----- nvinfo : EIATTR_SW_WAR
	.align		4
.L_36:
        /*007c*/ 	.byte	0x04, 0x36
        /*007e*/ 	.short	(.L_38 - .L_37)
.L_37:
        /*0080*/ 	.word	0x00000008
.L_38:


//--------------------- .nv.info._Z12innerProductPfPKfS1_i --------------------------
	.section	.nv.info._Z12innerProductPfPKfS1_i,"",@"SHT_CUDA_INFO"
	.sectionflags	@""
	.align	4


	//----- nvinfo : EIATTR_CUDA_API_VERSION
	.align		4
        /*0000*/ 	.byte	0x04, 0x37
        /*0002*/ 	.short	(.L_40 - .L_39)
.L_39:
        /*0004*/ 	.word	0x00000082


	//----- nvinfo : EIATTR_KPARAM_INFO
	.align		4
.L_40:
        /*0008*/ 	.byte	0x04, 0x17
        /*000a*/ 	.short	(.L_42 - .L_41)
.L_41:
        /*000c*/ 	.word	0x00000000
        /*0010*/ 	.short	0x0003
        /*0012*/ 	.short	0x0018
        /*0014*/ 	.byte	0x00, 0xf0, 0x11, 0x00


	//----- nvinfo : EIATTR_KPARAM_INFO
	.align		4
.L_42:
        /*0018*/ 	.byte	0x04, 0x17
        /*001a*/ 	.short	(.L_44 - .L_43)
.L_43:
        /*001c*/ 	.word	0x00000000
        /*0020*/ 	.short	0x0002
        /*0022*/ 	.short	0x0010
        /*0024*/ 	.byte	0x00, 0xf5, 0x21, 0x00


	//----- nvinfo : EIATTR_KPARAM_INFO
	.align		4
.L_44:
        /*0028*/ 	.byte	0x04, 0x17
        /*002a*/ 	.short	(.L_46 - .L_45)
.L_45:
        /*002c*/ 	.word	0x00000000
        /*0030*/ 	.short	0x0001
        /*0032*/ 	.short	0x0008
        /*0034*/ 	.byte	0x00, 0xf5, 0x21, 0x00


	//----- nvinfo : EIATTR_KPARAM_INFO
	.align		4
.L_46:
        /*0038*/ 	.byte	0x04, 0x17
        /*003a*/ 	.short	(.L_48 - .L_47)
.L_47:
        /*003c*/ 	.word	0x00000000
        /*0040*/ 	.short	0x0000
        /*0042*/ 	.short	0x0000
        /*0044*/ 	.byte	0x00, 0xf5, 0x21, 0x00


	//----- nvinfo : EIATTR_SPARSE_MMA_MASK
	.align		4
.L_48:
        /*0048*/ 	.byte	0x03, 0x50
        /*004a*/ 	.short	0x0000


	//----- nvinfo : EIATTR_MAXREG_COUNT
	.align		4
        /*004c*/ 	.byte	0x03, 0x1b
        /*004e*/ 	.short	0x00ff


	//----- nvinfo : EIATTR_MERCURY_ISA_VERSION
	.align		4
        /*0050*/ 	.byte	0x03, 0x5f
        /*0052*/ 	.short	0x0101


	//----- nvinfo : EIATTR_VRC_CTA_INIT_COUNT
	.align		4
        /*0054*/ 	.byte	0x02, 0x4a
	.zero		1
	.zero		1


	//----- nvinfo : EIATTR_EXIT_INSTR_OFFSETS
	.align		4
        /*0058*/ 	.byte	0x04, 0x1c
        /*005a*/ 	.short	(.L_50 - .L_49)


	//   ....[0]....
.L_49:
        /*005c*/ 	.word	0x00000580


	//----- nvinfo : EIATTR_CRS_STACK_SIZE
	.align		4
.L_50:
        /*0060*/ 	.byte	0x04, 0x1e
        /*0062*/ 	.short	(.L_52 - .L_51)
.L_51:
        /*0064*/ 	.word	0x00000000


	//----- nvinfo : EIATTR_CBANK_PARAM_SIZE
	.align		4
.L_52:
        /*0068*/ 	.byte	0x03, 0x19
        /*006a*/ 	.short	0x001c


	//----- nvinfo : EIATTR_PARAM_CBANK
	.align		4
        /*006c*/ 	.byte	0x04, 0x0a
        /*006e*/ 	.short	(.L_54 - .L_53)
	.align		4
.L_53:
        /*0070*/ 	.word	index@(.nv.constant0._Z12innerProductPfPKfS1_i)
        /*0074*/ 	.short	0x0380
        /*0076*/ 	.short	0x001c


	//----- nvinfo : EIATTR_SW_WAR
	.align		4
.L_54:
        /*0078*/ 	.byte	0x04, 0x36
        /*007a*/ 	.short	(.L_56 - .L_55)
.L_55:
        /*007c*/ 	.word	0x00000008
.L_56:


//--------------------- .nv.callgraph             --------------------------
	.section	.nv.callgraph,"",@"SHT_CUDA_CALLGRAPH"
	.align	4
	.sectionentsize	8
	.align		4
        /*0000*/ 	.word	0x00000000
	.align		4
        /*0004*/ 	.word	0xffffffff
	.align		4
        /*0008*/ 	.word	0x00000000
	.align		4
        /*000c*/ 	.word	0xfffffffe
	.align		4
        /*0010*/ 	.word	0x00000000
	.align		4
        /*0014*/ 	.word	0xfffffffd
	.align		4
        /*0018*/ 	.word	0x00000000
	.align		4
        /*001c*/ 	.word	0xfffffffc


//--------------------- .nv.constant4             --------------------------
	.section	.nv.constant4,"a",@progbits
	.align	8
	.align		8
.nv.constant4:
        /*0000*/ 	.dword	precalc_xorwow_matrix
	.align		8
        /*0008*/ 	.dword	precalc_xorwow_offset_matrix
	.align		8
        /*0010*/ 	.dword	mrg32k3aM1
	.align		8
        /*0018*/ 	.dword	mrg32k3aM2
	.align		8
        /*0020*/ 	.dword	mrg32k3aM1SubSeq
	.align		8
        /*0028*/ 	.dword	mrg32k3aM2SubSeq
	.align		8
        /*0030*/ 	.dword	mrg32k3aM1Seq
	.align		8
        /*0038*/ 	.dword	mrg32k3aM2Seq


//--------------------- .nv.constant3             --------------------------
	.section	.nv.constant3,"a",@progbits
	.align	8
.nv.constant3:
	.type		__cr_lgamma_table,@object
	.size		__cr_lgamma_table,(.L_8 - __cr_lgamma_table)
__cr_lgamma_table:
        /*0000*/ 	.byte	0x00, 0x00, 0x00, 0x00, 0x00, 0x00, 0x00, 0x00, 0x00, 0x00, 0x00, 0x00, 0x00, 0x00, 0x00, 0x00
        /*0010*/ 	.byte	0xef, 0x39, 0xfa, 0xfe, 0x42, 0x2e, 0xe6, 0x3f, 0x02, 0x20, 0x2a, 0xfa, 0x0b, 0xab, 0xfc, 0x3f
        /*0020*/ 	.byte	0xf9, 0x2c, 0x92, 0x7c, 0xa7, 0x6c, 0x09, 0x40, 0xc9, 0x79, 0x44, 0x3c, 0x64, 0x26, 0x13, 0x40
        /*0030*/ 	.byte	0xca, 0x01, 0xcf, 0x3a, 0x27, 0x51, 0x1a, 0x40, 0x30, 0xcc, 0x2d, 0xf3, 0xe1, 0x0c, 0x21, 0x40
        /*0040*/ 	.byte	0x0d, 0xb7, 0xfc, 0x82, 0x8e, 0x35, 0x25, 0x40
.L_8:


//--------------------- .text._Z10initRandomPfS_iy --------------------------
	.section	.text._Z10initRandomPfS_iy,"ax",@progbits
	.align	128
        .global         _Z10initRandomPfS_iy
        .type           _Z10initRandomPfS_iy,@function
        .size           _Z10initRandomPfS_iy,(.L_x_20 - _Z10initRandomPfS_iy)
        .other          _Z10initRandomPfS_iy,@"STO_CUDA_ENTRY STV_DEFAULT"
_Z10initRandomPfS_iy:
.text._Z10initRandomPfS_iy:
[----:B------:R-:W0:Y:S01]  /*0000*/  LDC R1, c[0x0][0x37c] ;  /* 0x0000df00ff017b82 */ /* 0x000e220000000800 */
[----:B------:R-:W1:Y:S01]  /*0010*/  S2R R12, SR_TID.X ;  /* 0x00000000000c7919 */ /* 0x000e620000002100 */
[----:B------:R-:W1:Y:S01]  /*0020*/  LDCU UR6, c[0x0][0x360] ;  /* 0x00006c00ff0677ac */ /* 0x000e620008000800 */
[----:B------:R-:W-:Y:S01]  /*0030*/  BSSY.RECONVERGENT B0, `(.L_x_0) ;  /* 0x0000269000007945 */ /* 0x000fe20003800200 */
[----:B0-----:R-:W-:Y:S01]  /*0040*/  VIADD R1, R1, 0xffffffd0 ;  /* 0xffffffd001017836 */ /* 0x001fe20000000000 */
[----:B------:R-:W1:Y:S01]  /*0050*/  S2R R3, SR_CTAID.X ;  /* 0x0000000000037919 */ /* 0x000e620000002500 */
[----:B------:R-:W0:Y:S01]  /*0060*/  LDCU UR4, c[0x0][0x390] ;  /* 0x00007200ff0477ac */ /* 0x000e220008000800 */
[----:B------:R-:W2:Y:S01]  /*0070*/  LDCU.64 UR8, c[0x0][0x358] ;  /* 0x00006b00ff0877ac */ /* 0x000ea20008000a00 */
[----:B-1----:R-:W-:-:S05]  /*0080*/  IMAD R12, R3, UR6, R12 ;  /* 0x00000006030c7c24 */ /* 0x002fca000f8e020c */
[----:B0-----:R-:W-:-:S13]  /*0090*/  ISETP.GE.AND P0, PT, R12, UR4, PT ;  /* 0x000000040c007c0c */ /* 0x001fda000bf06270 */
[----:B--2---:R-:W-:Y:S05]  /*00a0*/  @P0 BRA `(.L_x_1) ;  /* 0x0000002400840947 */ /* 0x004fea0003800000 */
[----:B------:R-:W0:Y:S01]  /*00b0*/  LDC.64 R2, c[0x0][0x398] ;  /* 0x0000e600ff027b82 */ /* 0x000e220000000a00 */
[----:B------:R-:W-:Y:S02]  /*00c0*/  ISETP.NE.AND P0, PT, R12, RZ, PT ;  /* 0x000000ff0c00720c */ /* 0x000fe40003f05270 */
[----:B0-----:R-:W-:Y:S02]  /*00d0*/  LOP3.LUT R0, R2, 0xaad26b49, RZ, 0x3c, !PT ;  /* 0xaad26b4902007812 */ /* 0x001fe400078e3cff */
[----:B------:R-:W-:-:S03]  /*00e0*/  LOP3.LUT R2, R3, 0xf7dcefdd, RZ, 0x3c, !PT ;  /* 0xf7dcefdd03027812 */ /* 0x000fc600078e3cff */
[----:B------:R-:W-:Y:S02]  /*00f0*/  IMAD R5, R0, 0x4182bed5, RZ ;  /* 0x4182bed500057824 */ /* 0x000fe400078e02ff */
[----:B------:R-:W-:Y:S02]  /*0100*/  IMAD R2, R2, -0x658354e5, RZ ;  /* 0x9a7cab1b02027824 */ /* 0x000fe400078e02ff */
[C---:B------:R-:W-:Y:S01]  /*0110*/  VIADD R3, R5.reuse, 0x75bcd15 ;  /* 0x075bcd1505037836 */ /* 0x040fe20000000000 */
[C---:B------:R-:W-:Y:S01]  /*0120*/  LOP3.LUT R6, R5.reuse, 0x159a55e5, RZ, 0x3c, !PT ;  /* 0x159a55e505067812 */ /* 0x040fe200078e3cff */
[C---:B------:R-:W-:Y:S01]  /*0130*/  IMAD.IADD R0, R5.reuse, 0x1, R2 ;  /* 0x0000000105007824 */ /* 0x040fe200078e0202 */
[C---:B------:R-:W-:Y:S01]  /*0140*/  LOP3.LUT R4, R2.reuse, 0x5491333, RZ, 0x3c, !PT ;  /* 0x0549133302047812 */ /* 0x040fe200078e3cff */
[----:B------:R-:W-:Y:S02]  /*0150*/  VIADD R7, R2, 0x1f123bb5 ;  /* 0x1f123bb502077836 */ /* 0x000fe40000000000 */
[----:B------:R-:W-:-:S02]  /*0160*/  VIADD R5, R5, 0x583f19 ;  /* 0x00583f1905057836 */ /* 0x000fc40000000000 */
[----:B------:R-:W-:Y:S01]  /*0170*/  VIADD R2, R0, 0x64f0c9 ;  /* 0x0064f0c900027836 */ /* 0x000fe20000000000 */
[----:B------:R0:W-:Y:S04]  /*0180*/  STL.64 [R1+0x8], R6 ;  /* 0x0000080601007387 */ /* 0x0001e80000100a00 */
[----:B------:R0:W-:Y:S04]  /*0190*/  STL.64 [R1+0x10], R4 ;  /* 0x0000100401007387 */ /* 0x0001e80000100a00 */
[----:B------:R0:W-:Y:S01]  /*01a0*/  STL.64 [R1], R2 ;  /* 0x0000000201007387 */ /* 0x0001e20000100a00 */
[----:B------:R-:W-:Y:S05]  /*01b0*/  @!P0 BRA `(.L_x_1) ;  /* 0x0000002400408947 */ /* 0x000fea0003800000 */
[--C-:B------:R-:W-:Y:S01]  /*01c0*/  SHF.R.S32.HI R14, RZ, 0x1f, R12.reuse ;  /* 0x0000001fff0e7819 */ /* 0x100fe2000001140c */
[----:B------:R-:W-:Y:S02]  /*01d0*/  IMAD.MOV.U32 R13, RZ, RZ, R12 ;  /* 0x000000ffff0d7224 */ /* 0x000fe400078e000c */
[----:B0-----:R-:W-:-:S07]  /*01e0*/  IMAD.MOV.U32 R2, RZ, RZ, RZ ;  /* 0x000000ffff027224 */ /* 0x001fce00078e00ff */
.L_x_10:
[----:B------:R-:W-:Y:S01]  /*01f0*/  LOP3.LUT R20, R13, 0x3, RZ, 0xc0, !PT ;  /* 0x000000030d147812 */ /* 0x000fe200078ec0ff */
[----:B------:R-:W-:Y:S03]  /*0200*/  BSSY.RECONVERGENT B1, `(.L_x_2) ;  /* 0x0000245000017945 */ /* 0x000fe60003800200 */
[----:B------:R-:W-:-:S04]  /*0210*/  ISETP.NE.U32.AND P0, PT, R20, RZ, PT ;  /* 0x000000ff1400720c */ /* 0x000fc80003f05070 */
[----:B------:R-:W-:-:S13]  /*0220*/  ISETP.NE.AND.EX P0, PT, RZ, RZ, PT, P0 ;  /* 0x000000ffff00720c */ /* 0x000fda0003f05300 */
[----:B012---:R-:W-:Y:S05]  /*0230*/  @!P0 BRA `(.L_x_3) ;  /* 0x0000002400048947 */ /* 0x007fea0003800000 */
[----:B------:R-:W0:Y:S01]  /*0240*/  LDC.64 R8, c[0x4][RZ] ;  /* 0x01000000ff087b82 */ /* 0x000e220000000a00 */
[----:B------:R-:W-:Y:S01]  /*0250*/  IMAD.MOV.U32 R16, RZ, RZ, RZ ;  /* 0x000000ffff107224 */ /* 0x000fe200078e00ff */
[----:B------:R-:W-:Y:S02]  /*0260*/  CS2R R4, SRZ ;  /* 0x0000000000047805 */ /* 0x000fe4000001ff00 */
[----:B------:R-:W-:Y:S01]  /*0270*/  CS2R R6, SRZ ;  /* 0x0000000000067805 */ /* 0x000fe2000001ff00 */
[----:B------:R-:W-:Y:S02]  /*0280*/  IMAD.MOV.U32 R3, RZ, RZ, RZ ;  /* 0x000000ffff037224 */ /* 0x000fe400078e00ff */
[----:B0-----:R-:W-:-:S07]  /*0290*/  IMAD.WIDE.U32 R8, R2, 0xc80, R8 ;  /* 0x00000c8002087825 */ /* 0x001fce00078e0008 */
.L_x_5:
[----:B------:R-:W-:-:S06]  /*02a0*/  IMAD R15, R16, 0x4, R1 ;  /* 0x00000004100f7824 */ /* 0x000fcc00078e0201 */
[----:B------:R-:W5:Y:S01]  /*02b0*/  LDL R15, [R15+0x4] ;  /* 0x000004000f0f7983 */ /* 0x000f620000100800 */
[----:B------:R-:W-:Y:S01]  /*02c0*/  IMAD.SHL.U32 R17, R16, 0x20, RZ ;  /* 0x0000002010117824 */ /* 0x000fe200078e00ff */
[----:B------:R-:W-:-:S06]  /*02d0*/  UMOV UR4, URZ ;  /* 0x000000ff00047c82 */ /* 0x000fcc0008000000 */
.L_x_4:
[----:B-----5:R-:W-:Y:S01]  /*02e0*/  SHF.R.U32.HI R23, RZ, UR4, R15 ;  /* 0x00000004ff177c19 */ /* 0x020fe2000801160f */
[----:B------:R-:W-:-:S03]  /*02f0*/  VIADD R10, R17, UR4 ;  /* 0x00000004110a7c36 */ /* 0x000fc60008000000 */
[----:B------:R-:W-:-:S04]  /*0300*/  LOP3.LUT R11, R23, 0x1, RZ, 0xc0, !PT ;  /* 0x00000001170b7812 */ /* 0x000fc800078ec0ff */
[----:B------:R-:W-:Y:S01]  /*0310*/  ISETP.NE.U32.AND P0, PT, R11, 0x1, PT ;  /* 0x000000010b00780c */ /* 0x000fe20003f05070 */
[----:B------:R-:W-:-:S03]  /*0320*/  IMAD R11, R10, 0x5, RZ ;  /* 0x000000050a0b7824 */ /* 0x000fc600078e02ff */
[----:B------:R-:W-:Y:S01]  /*0330*/  R2P PR, R23, 0x7e ;  /* 0x0000007e17007804 */ /* 0x000fe20000000000 */
[----:B------:R-:W-:-:S08]  /*0340*/  IMAD.WIDE.U32 R10, R11, 0x4, R8 ;  /* 0x000000040b0a7825 */ /* 0x000fd000078e0008 */
[----:B------:R-:W2:Y:S04]  /*0350*/  @!P0 LDG.E R18, desc[UR8][R10.64+0x10] ;  /* 0x000010080a128981 */ /* 0x000ea8000c1e1900 */
[----:B------:R-:W3:Y:S04]  /*0360*/  @P1 LDG.E R22, desc[UR8][R10.64+0x24] ;  /* 0x000024080a161981 */ /* 0x000ee8000c1e1900 */
[----:B------:R-:W4:Y:S04]  /*0370*/  @P2 LDG.E R24, desc[UR8][R10.64+0x38] ;  /* 0x000038080a182981 */ /* 0x000f28000c1e1900 */
[----:B------:R-:W4:Y:S04]  /*0380*/  @P3 LDG.E R26, desc[UR8][R10.64+0x4c] ;  /* 0x00004c080a1a3981 */ /* 0x000f28000c1e1900 */
[----:B------:R-:W4:Y:S04]  /*0390*/  @!P0 LDG.E R19, desc[UR8][R10.64+0x4] ;  /* 0x000004080a138981 */ /* 0x000f28000c1e1900 */
[----:B------:R-:W4:Y:S04]  /*03a0*/  @!P0 LDG.E R21, desc[UR8][R10.64+0xc] ;  /* 0x00000c080a158981 */ /* 0x000f28000c1e1900 */
[----:B------:R-:W4:Y:S01]  /*03b0*/  @P3 LDG.E R25, desc[UR8][R10.64+0x40] ;  /* 0x000040080a193981 */ /* 0x000f22000c1e1900 */
[----:B--2---:R-:W-:-:S03]  /*03c0*/  @!P0 LOP3.LUT R5, R5, R18, RZ, 0x3c, !PT ;  /* 0x0000001205058212 */ /* 0x004fc600078e3cff */
[----:B------:R-:W2:Y:S01]  /*03d0*/  @!P0 LDG.E R18, desc[UR8][R10.64] ;  /* 0x000000080a128981 */ /* 0x000ea2000c1e1900 */
[----:B---3--:R-:W-:-:S03]  /*03e0*/  @P1 LOP3.LUT R5, R5, R22, RZ, 0x3c, !PT ;  /* 0x0000001605051212 */ /* 0x008fc600078e3cff */
[----:B------:R-:W3:Y:S01]  /*03f0*/  @!P0 LDG.E R22, desc[UR8][R10.64+0x8] ;  /* 0x000008080a168981 */ /* 0x000ee2000c1e1900 */
[----:B----4-:R-:W-:-:S03]  /*0400*/  @P2 LOP3.LUT R5, R5, R24, RZ, 0x3c, !PT ;  /* 0x0000001805052212 */ /* 0x010fc600078e3cff */
[----:B------:R-:W4:Y:S01]  /*0410*/  @P4 LDG.E R24, desc[UR8][R10.64+0x60] ;  /* 0x000060080a184981 */ /* 0x000f22000c1e1900 */
[----:B------:R-:W-:-:S03]  /*0420*/  @P3 LOP3.LUT R5, R5, R26, RZ, 0x3c, !PT ;  /* 0x0000001a05053212 */ /* 0x000fc600078e3cff */
[----:B------:R-:W4:Y:S01]  /*0430*/  @P5 LDG.E R26, desc[UR8][R10.64+0x74] ;  /* 0x000074080a1a5981 */ /* 0x000f22000c1e1900 */
[----:B------:R-:W-:-:S03]  /*0440*/  @!P0 LOP3.LUT R6, R6, R19, RZ, 0x3c, !PT ;  /* 0x0000001306068212 */ /* 0x000fc600078e3cff */
[----:B------:R-:W4:Y:S01]  /*0450*/  @P1 LDG.E R19, desc[UR8][R10.64+0x18] ;  /* 0x000018080a131981 */ /* 0x000f22000c1e1900 */
[----:B------:R-:W-:-:S03]  /*0460*/  @!P0 LOP3.LUT R4, R4, R21, RZ, 0x3c, !PT ;  /* 0x0000001504048212 */ /* 0x000fc600078e3cff */
[----:B------:R-:W4:Y:S01]  /*0470*/  @P1 LDG.E R21, desc[UR8][R10.64+0x20] ;  /* 0x000020080a151981 */ /* 0x000f22000c1e1900 */
[----:B--2---:R-:W-:-:S03]  /*0480*/  @!P0 LOP3.LUT R3, R3, R18, RZ, 0x3c, !PT ;  /* 0x0000001203038212 */ /* 0x004fc600078e3cff */
[----:B------:R-:W2:Y:S01]  /*0490*/  @P1 LDG.E R18, desc[UR8][R10.64+0x14] ;  /* 0x000014080a121981 */ /* 0x000ea2000c1e1900 */
[----:B---3--:R-:W-:-:S03]  /*04a0*/  @!P0 LOP3.LUT R7, R7, R22, RZ, 0x3c, !PT ;  /* 0x0000001607078212 */ /* 0x008fc600078e3cff */
[----:B------:R-:W3:Y:S01]  /*04b0*/  @P1 LDG.E R22, desc[UR8][R10.64+0x1c] ;  /* 0x00001c080a161981 */ /* 0x000ee2000c1e1900 */
[----:B----4-:R-:W-:-:S03]  /*04c0*/  @P4 LOP3.LUT R5, R5, R24, RZ, 0x3c, !PT ;  /* 0x0000001805054212 */ /* 0x010fc600078e3cff */
[----:B------:R-:W4:Y:S01]  /*04d0*/  @P2 LDG.E R24, desc[UR8][R10.64+0x28] ;  /* 0x000028080a182981 */ /* 0x000f22000c1e1900 */
[----:B------:R-:W-:-:S03]  /*04e0*/  @P1 LOP3.LUT R6, R6, R19, RZ, 0x3c, !PT ;  /* 0x0000001306061212 */ /* 0x000fc600078e3cff */
[----:B------:R-:W4:Y:S01]  /*04f0*/  @P2 LDG.E R19, desc[UR8][R10.64+0x2c] ;  /* 0x00002c080a132981 */ /* 0x000f22000c1e1900 */
[----:B------:R-:W-:-:S03]  /*0500*/  @P1 LOP3.LUT R4, R4, R21, RZ, 0x3c, !PT ;  /* 0x0000001504041212 */ /* 0x000fc600078e3cff */
[----:B------:R-:W4:Y:S01]  /*0510*/  @P2 LDG.E R21, desc[UR8][R10.64+0x34] ;  /* 0x000034080a152981 */ /* 0x000f22000c1e1900 */
[----:B--2---:R-:W-:-:S03]  /*0520*/  @P1 LOP3.LUT R3, R3, R18, RZ, 0x3c, !PT ;  /* 0x0000001203031212 */ /* 0x004fc600078e3cff */
[----:B------:R-:W2:Y:S01]  /*0530*/  @P2 LDG.E R18, desc[UR8][R10.64+0x30] ;  /* 0x000030080a122981 */ /* 0x000ea2000c1e1900 */
[----:B---3--:R-:W-:-:S03]  /*0540*/  @P1 LOP3.LUT R7, R7, R22, RZ, 0x3c, !PT ;  /* 0x0000001607071212 */ /* 0x008fc600078e3cff */
[----:B------:R-:W3:Y:S01]  /*0550*/  @P3 LDG.E R22, desc[UR8][R10.64+0x3c] ;  /* 0x00003c080a163981 */ /* 0x000ee2000c1e1900 */
[----:B----4-:R-:W-:-:S03]  /*0560*/  @P2 LOP3.LUT R3, R3, R24, RZ, 0x3c, !PT ;  /* 0x0000001803032212 */ /* 0x010fc600078e3cff */
[----:B------:R-:W4:Y:S01]  /*0570*/  @P3 LDG.E R24, desc[UR8][R10.64+0x44] ;  /* 0x000044080a183981 */ /* 0x000f22000c1e1900 */
[----:B------:R-:W-:-:S03]  /*0580*/  @P2 LOP3.LUT R6, R6, R19, RZ, 0x3c, !PT ;  /* 0x0000001306062212 */ /* 0x000fc600078e3cff */
[----:B------:R-:W4:Y:S01]  /*0590*/  @P3 LDG.E R19, desc[UR8][R10.64+0x48] ;  /* 0x000048080a133981 */ /* 0x000f22000c1e1900 */
[----:B------:R-:W-:Y:S02]  /*05a0*/  @P2 LOP3.LUT R4, R4, R21, RZ, 0x3c, !PT ;  /* 0x0000001504042212 */ /* 0x000fe400078e3cff */
[----:B------:R-:W-:Y:S01]  /*05b0*/  @P3 LOP3.LUT R6, R6, R25, RZ, 0x3c, !PT ;  /* 0x0000001906063212 */ /* 0x000fe200078e3cff */
[----:B------:R-:W4:Y:S04]  /*05c0*/  @P4 LDG.E R21, desc[UR8][R10.64+0x54] ;  /* 0x000054080a154981 */ /* 0x000f28000c1e1900 */
        /* <DEDUP_REMOVED lines=19> */
[----:B------:R-:W-:Y:S02]  /*0700*/  LOP3.LUT P0, RZ, R23, 0x80, RZ, 0xc0, !PT ;  /* 0x0000008017ff7812 */ /* 0x000fe4000780c0ff */
[----:B------:R-:W-:Y:S02]  /*0710*/  @P5 LOP3.LUT R5, R5, R26, RZ, 0x3c, !PT ;  /* 0x0000001a05055212 */ /* 0x000fe400078e3cff */
[----:B------:R-:W4:Y:S01]  /*0720*/  @P6 LDG.E R26, desc[UR8][R10.64+0x88] ;  /* 0x000088080a1a6981 */ /* 0x000f22000c1e1900 */
[----:B------:R-:W-:-:S03]  /*0730*/  @P5 LOP3.LUT R6, R6, R19, RZ, 0x3c, !PT ;  /* 0x0000001306065212 */ /* 0x000fc600078e3cff */
[----:B------:R-:W4:Y:S01]  /*0740*/  @P6 LDG.E R19, desc[UR8][R10.64+0x84] ;  /* 0x000084080a136981 */ /* 0x000f22000c1e1900 */
[----:B------:R-:W-:-:S04]  /*0750*/  @P5 LOP3.LUT R4, R4, R21, RZ, 0x3c, !PT ;  /* 0x0000001504045212 */ /* 0x000fc800078e3cff */
        /* <DEDUP_REMOVED lines=9> */
[----:B------:R-:W-:Y:S02]  /*07f0*/  @P6 LOP3.LUT R5, R5, R26, RZ, 0x3c, !PT ;  /* 0x0000001a05056212 */ /* 0x000fe400078e3cff */
[----:B------:R-:W-:Y:S02]  /*0800*/  @P6 LOP3.LUT R4, R4, R19, RZ, 0x3c, !PT ;  /* 0x0000001304046212 */ /* 0x000fe400078e3cff */
[----:B------:R-:W-:Y:S02]  /*0810*/  @P0 LOP3.LUT R6, R6, R21, RZ, 0x3c, !PT ;  /* 0x0000001506060212 */ /* 0x000fe400078e3cff */
[----:B------:R-:W-:Y:S02]  /*0820*/  @P0 LOP3.LUT R4, R4, R25, RZ, 0x3c, !PT ;  /* 0x0000001904040212 */ /* 0x000fe400078e3cff */
[----:B--2---:R-:W-:Y:S02]  /*0830*/  @P0 LOP3.LUT R3, R3, R18, RZ, 0x3c, !PT ;  /* 0x0000001203030212 */ /* 0x004fe400078e3cff */
[----:B---3--:R-:W-:-:S02]  /*0840*/  @P0 LOP3.LUT R7, R7, R22, RZ, 0x3c, !PT ;  /* 0x0000001607070212 */ /* 0x008fc400078e3cff */
[----:B----4-:R-:W-:Y:S02]  /*0850*/  @P0 LOP3.LUT R5, R5, R24, RZ, 0x3c, !PT ;  /* 0x0000001805050212 */ /* 0x010fe400078e3cff */
[----:B------:R-:W-:-:S13]  /*0860*/  R2P PR, R23.B1, 0x7f ;  /* 0x0000007f17007804 */ /* 0x000fda0000001000 */
[----:B------:R-:W2:Y:S04]  /*0870*/  @P0 LDG.E R22, desc[UR8][R10.64+0xa0] ;  /* 0x0000a0080a160981 */ /* 0x000ea8000c1e1900 */
[----:B------:R-:W3:Y:S04]  /*0880*/  @P0 LDG.E R19, desc[UR8][R10.64+0xa4] ;  /* 0x0000a4080a130981 */ /* 0x000ee8000c1e1900 */
[----:B------:R-:W4:Y:S04]  /*0890*/  @P0 LDG.E R21, desc[UR8][R10.64+0xac] ;  /* 0x0000ac080a150981 */ /* 0x000f28000c1e1900 */
[----:B------:R-:W4:Y:S04]  /*08a0*/  @P0 LDG.E R24, desc[UR8][R10.64+0xa8] ;  /* 0x0000a8080a180981 */ /* 0x000f28000c1e1900 */
[----:B------:R-:W4:Y:S04]  /*08b0*/  @P0 LDG.E R18, desc[UR8][R10.64+0xb0] ;  /* 0x0000b0080a120981 */ /* 0x000f28000c1e1900 */
        /* <DEDUP_REMOVED lines=12> */
[----:B------:R-:W-:Y:S02]  /*0980*/  LOP3.LUT P0, RZ, R23, 0x8000, RZ, 0xc0, !PT ;  /* 0x0000800017ff7812 */ /* 0x000fe4000780c0ff */
        /* <DEDUP_REMOVED lines=22> */
[----:B------:R-:W-:Y:S01]  /*0af0*/  @P2 LOP3.LUT R5, R5, R24, RZ, 0x3c, !PT ;  /* 0x0000001805052212 */ /* 0x000fe200078e3cff */
[----:B------:R-:W4:Y:S04]  /*0b00*/  @P4 LDG.E R23, desc[UR8][R10.64+0xfc] ;  /* 0x0000fc080a174981 */ /* 0x000f28000c1e1900 */
        /* <DEDUP_REMOVED lines=12> */
[----:B------:R-:W3:Y:S01]  /*0bd0*/  @P5 LDG.E R23, desc[UR8][R10.64+0x110] ;  /* 0x000110080a175981 */ /* 0x000ee2000c1e1900 */
[----:B------:R-:W-:-:S03]  /*0be0*/  @P4 LOP3.LUT R3, R3, R24, RZ, 0x3c, !PT ;  /* 0x0000001803034212 */ /* 0x000fc600078e3cff */
[----:B------:R-:W3:Y:S01]  /*0bf0*/  @P5 LDG.E R24, desc[UR8][R10.64+0x10c] ;  /* 0x00010c080a185981 */ /* 0x000ee2000c1e1900 */
[----:B------:R-:W-:-:S03]  /*0c00*/  @P4 LOP3.LUT R5, R5, R18, RZ, 0x3c, !PT ;  /* 0x0000001205054212 */ /* 0x000fc600078e3cff */
[----:B------:R-:W3:Y:S01]  /*0c10*/  @P6 LDG.E R18, desc[UR8][R10.64+0x120] ;  /* 0x000120080a126981 */ /* 0x000ee2000c1e1900 */
[----:B------:R-:W-:-:S03]  /*0c20*/  @P5 LOP3.LUT R5, R5, R26, RZ, 0x3c, !PT ;  /* 0x0000001a05055212 */ /* 0x000fc600078e3cff */
[----:B------:R-:W3:Y:S01]  /*0c30*/  @P0 LDG.E R26, desc[UR8][R10.64+0x134] ;  /* 0x000134080a1a0981 */ /* 0x000ee2000c1e1900 */
[----:B--2---:R-:W-:-:S03]  /*0c40*/  @P5 LOP3.LUT R3, R3, R22, RZ, 0x3c, !PT ;  /* 0x0000001603035212 */ /* 0x004fc600078e3cff */
[----:B------:R-:W2:Y:S01]  /*0c50*/  @P6 LDG.E R22, desc[UR8][R10.64+0x128] ;  /* 0x000128080a166981 */ /* 0x000ea2000c1e1900 */
[----:B------:R-:W-:-:S03]  /*0c60*/  @P6 LOP3.LUT R3, R3, R28, RZ, 0x3c, !PT ;  /* 0x0000001c03036212 */ /* 0x000fc600078e3cff */
[----:B------:R-:W2:Y:S01]  /*0c70*/  @P0 LDG.E R28, desc[UR8][R10.64+0x13c] ;  /* 0x00013c080a1c0981 */ /* 0x000ea2000c1e1900 */
[----:B----4-:R-:W-:-:S03]  /*0c80*/  @P5 LOP3.LUT R6, R6, R21, RZ, 0x3c, !PT ;  /* 0x0000001506065212 */ /* 0x010fc600078e3cff */
[----:B------:R-:W4:Y:S01]  /*0c90*/  @P6 LDG.E R21, desc[UR8][R10.64+0x124] ;  /* 0x000124080a156981 */ /* 0x000f22000c1e1900 */
[----:B---3--:R-:W-:Y:S02]  /*0ca0*/  @P5 LOP3.LUT R4, R4, R23, RZ, 0x3c, !PT ;  /* 0x0000001704045212 */ /* 0x008fe400078e3cff */
[----:B------:R-:W-:Y:S01]  /*0cb0*/  @P6 LOP3.LUT R6, R6, R19, RZ, 0x3c, !PT ;  /* 0x0000001306066212 */ /* 0x000fe200078e3cff */
[----:B------:R-:W3:Y:S01]  /*0cc0*/  @P0 LDG.E R23, desc[UR8][R10.64+0x138] ;  /* 0x000138080a170981 */ /* 0x000ee2000c1e1900 */
[----:B------:R-:W-:-:S03]  /*0cd0*/  @P5 LOP3.LUT R7, R7, R24, RZ, 0x3c, !PT ;  /* 0x0000001807075212 */ /* 0x000fc600078e3cff */
[----:B------:R-:W3:Y:S04]  /*0ce0*/  @P0 LDG.E R24, desc[UR8][R10.64+0x12c] ;  /* 0x00012c080a180981 */ /* 0x000ee8000c1e1900 */
[----:B------:R-:W3:Y:S01]  /*0cf0*/  @P0 LDG.E R19, desc[UR8][R10.64+0x130] ;  /* 0x000130080a130981 */ /* 0x000ee2000c1e1900 */
[----:B------:R-:W-:-:S04]  /*0d00*/  UIADD3 UR4, UPT, UPT, UR4, 0x10, URZ ;  /* 0x0000001004047890 */ /* 0x000fc8000fffe0ff */
[----:B------:R-:W-:Y:S01]  /*0d10*/  UISETP.NE.AND UP0, UPT, UR4, 0x20, UPT ;  /* 0x000000200400788c */ /* 0x000fe2000bf05270 */
[----:B------:R-:W-:-:S04]  /*0d20*/  @P6 LOP3.LUT R7, R7, R18, RZ, 0x3c, !PT ;  /* 0x0000001207076212 */ /* 0x000fc800078e3cff */
[----:B------:R-:W-:Y:S02]  /*0d30*/  @P0 LOP3.LUT R7, R7, R26, RZ, 0x3c, !PT ;  /* 0x0000001a07070212 */ /* 0x000fe400078e3cff */
[----:B--2---:R-:W-:-:S04]  /*0d40*/  @P6 LOP3.LUT R5, R5, R22, RZ, 0x3c, !PT ;  /* 0x0000001605056212 */ /* 0x004fc800078e3cff */
[----:B------:R-:W-:Y:S02]  /*0d50*/  @P0 LOP3.LUT R5, R5, R28, RZ, 0x3c, !PT ;  /* 0x0000001c05050212 */ /* 0x000fe400078e3cff */
[----:B----4-:R-:W-:-:S04]  /*0d60*/  @P6 LOP3.LUT R4, R4, R21, RZ, 0x3c, !PT ;  /* 0x0000001504046212 */ /* 0x010fc800078e3cff */
[----:B---3--:R-:W-:Y:S02]  /*0d70*/  @P0 LOP3.LUT R4, R4, R23, RZ, 0x3c, !PT ;  /* 0x0000001704040212 */ /* 0x008fe400078e3cff */
[----:B------:R-:W-:Y:S02]  /*0d80*/  @P0 LOP3.LUT R3, R3, R24, RZ, 0x3c, !PT ;  /* 0x0000001803030212 */ /* 0x000fe400078e3cff */
[----:B------:R-:W-:Y:S01]  /*0d90*/  @P0 LOP3.LUT R6, R6, R19, RZ, 0x3c, !PT ;  /* 0x0000001306060212 */ /* 0x000fe200078e3cff */
[----:B------:R-:W-:Y:S06]  /*0da0*/  BRA.U UP0, `(.L_x_4) ;  /* 0xfffffff5004c7547 */ /* 0x000fec000b83ffff */
[----:B------:R-:W-:-:S05]  /*0db0*/  VIADD R16, R16, 0x1 ;  /* 0x0000000110107836 */ /* 0x000fca0000000000 */
[----:B------:R-:W-:-:S13]  /*0dc0*/  ISETP.NE.AND P0, PT, R16, 0x5, PT ;  /* 0x000000051000780c */ /* 0x000fda0003f05270 */
[----:B------:R-:W-:Y:S05]  /*0dd0*/  @P0 BRA `(.L_x_5) ;  /* 0xfffffff400300947 */ /* 0x000fea000383ffff */
[----:B------:R0:W-:Y:S01]  /*0de0*/  STL [R1+0x4], R3 ;  /* 0x0000040301007387 */ /* 0x0001e20000100800 */
[----:B------:R-:W-:-:S03]  /*0df0*/  ISETP.NE.U32.AND P0, PT, R20, 0x1, PT ;  /* 0x000000011400780c */ /* 0x000fc60003f05070 */
[----:B------:R0:W-:Y:S01]  /*0e00*/  STL.64 [R1+0x8], R6 ;  /* 0x0000080601007387 */ /* 0x0001e20000100a00 */
[----:B------:R-:W-:-:S03]  /*0e10*/  ISETP.NE.AND.EX P0, PT, RZ, RZ, PT, P0 ;  /* 0x000000ffff00720c */ /* 0x000fc60003f05300 */
[----:B------:R0:W-:Y:S10]  /*0e20*/  STL.64 [R1+0x10], R4 ;  /* 0x0000100401007387 */ /* 0x0001f40000100a00 */
[----:B------:R-:W-:Y:S05]  /*0e30*/  @!P0 BRA `(.L_x_3) ;  /* 0x0000001800048947 */ /* 0x000fea0003800000 */
[----:B------:R-:W-:Y:S01]  /*0e40*/  UMOV UR4, URZ ;  /* 0x000000ff00047c82 */ /* 0x000fe20008000000 */
[----:B------:R-:W-:Y:S01]  /*0e50*/  UMOV UR5, URZ ;  /* 0x000000ff00057c82 */ /* 0x000fe20008000000 */
[----:B------:R-:W-:Y:S02]  /*0e60*/  IMAD.MOV.U32 R16, RZ, RZ, RZ ;  /* 0x000000ffff107224 */ /* 0x000fe400078e00ff */
[----:B0-----:R-:W-:Y:S02]  /*0e70*/  IMAD.MOV.U32 R3, RZ, RZ, RZ ;  /* 0x000000ffff037224 */ /* 0x001fe400078e00ff */
[----:B------:R-:W-:Y:S02]  /*0e80*/  IMAD.U32 R5, RZ, RZ, UR4 ;  /* 0x00000004ff057e24 */ /* 0x000fe4000f8e00ff */
[----:B------:R-:W-:Y:S02]  /*0e90*/  IMAD.U32 R4, RZ, RZ, UR5 ;  /* 0x00000005ff047e24 */ /* 0x000fe4000f8e00ff */
[----:B------:R-:W-:-:S02]  /*0ea0*/  IMAD.U32 R7, RZ, RZ, UR4 ;  /* 0x00000004ff077e24 */ /* 0x000fc4000f8e00ff */
[----:B------:R-:W-:-:S07]  /*0eb0*/  IMAD.U32 R6, RZ, RZ, UR5 ;  /* 0x00000005ff067e24 */ /* 0x000fce000f8e00ff */
.L_x_7:
[----:B------:R-:W-:-:S06]  /*0ec0*/  IMAD R15, R16, 0x4, R1 ;  /* 0x00000004100f7824 */ /* 0x000fcc00078e0201 */
[----:B------:R-:W5:Y:S01]  /*0ed0*/  LDL R15, [R15+0x4] ;  /* 0x000004000f0f7983 */ /* 0x000f620000100800 */
[----:B------:R-:W-:Y:S01]  /*0ee0*/  IMAD.SHL.U32 R17, R16, 0x20, RZ ;  /* 0x0000002010117824 */ /* 0x000fe200078e00ff */
[----:B------:R-:W-:-:S06]  /*0ef0*/  UMOV UR4, URZ ;  /* 0x000000ff00047c82 */ /* 0x000fcc0008000000 */
.L_x_6:
        /* <DEDUP_REMOVED lines=181> */
[----:B------:R-:W-:Y:S05]  /*1a50*/  @P0 BRA `(.L_x_3) ;  /* 0x0000000800fc0947 */ /* 0x000fea0003800000 */
[----:B------:R-:W-:Y:S01]  /*1a60*/  UMOV UR4, URZ ;  /* 0x000000ff00047c82 */ /* 0x000fe20008000000 */
[----:B------:R-:W-:Y:S01]  /*1a70*/  UMOV UR5, URZ ;  /* 0x000000ff00057c82 */ /* 0x000fe20008000000 */
[----:B------:R-:W-:Y:S02]  /*1a80*/  IMAD.MOV.U32 R16, RZ, RZ, RZ ;  /* 0x000000ffff107224 */ /* 0x000fe400078e00ff */
[----:B-1----:R-:W-:Y:S02]  /*1a90*/  IMAD.MOV.U32 R3, RZ, RZ, RZ ;  /* 0x000000ffff037224 */ /* 0x002fe400078e00ff */
[----:B------:R-:W-:Y:S02]  /*1aa0*/  IMAD.U32 R5, RZ, RZ, UR4 ;  /* 0x00000004ff057e24 */ /* 0x000fe4000f8e00ff */
[----:B------:R-:W-:Y:S02]  /*1ab0*/  IMAD.U32 R4, RZ, RZ, UR5 ;  /* 0x00000005ff047e24 */ /* 0x000fe4000f8e00ff */
[----:B------:R-:W-:-:S02]  /*1ac0*/  IMAD.U32 R7, RZ, RZ, UR4 ;  /* 0x00000004ff077e24 */ /* 0x000fc4000f8e00ff */
[----:B------:R-:W-:-:S07]  /*1ad0*/  IMAD.U32 R6, RZ, RZ, UR5 ;  /* 0x00000005ff067e24 */ /* 0x000fce000f8e00ff */
.L_x_9:
[----:B------:R-:W-:-:S06]  /*1ae0*/  IMAD R15, R16, 0x4, R1 ;  /* 0x00000004100f7824 */ /* 0x000fcc00078e0201 */
[----:B------:R-:W5:Y:S01]  /*1af0*/  LDL R15, [R15+0x4] ;  /* 0x000004000f0f7983 */ /* 0x000f620000100800 */
[----:B------:R-:W-:Y:S01]  /*1b00*/  IMAD.SHL.U32 R17, R16, 0x20, RZ ;  /* 0x0000002010117824 */ /* 0x000fe200078e00ff */
[----:B------:R-:W-:-:S06]  /*1b10*/  UMOV UR4, URZ ;  /* 0x000000ff00047c82 */ /* 0x000fcc0008000000 */
.L_x_8:
        /* <DEDUP_REMOVED lines=10> */
[----:B------:R-:W4:Y:S04]  /*1bc0*/  @!P0 LDG.E R19, desc[UR8][R10.64+0x4] ;  /* 0x000004080a138981 */ /* 0x000f28000c1e1900 */
[----:B------:R-:W4:Y:S04]  /*1bd0*/  @!P0 LDG.E R21, desc[UR8][R10.64+0xc] ;  /* 0x00000c080a158981 */ /* 0x000f28000c1e1900 */
[----:B------:R-:W4:Y:S04]  /*1be0*/  @P3 LDG.E R24, desc[UR8][R10.64+0x4c] ;  /* 0x00004c080a183981 */ /* 0x000f28000c1e1900 */
[----:B------:R-:W4:Y:S04]  /*1bf0*/  @P2 LDG.E R25, desc[UR8][R10.64+0x2c] ;  /* 0x00002c080a192981 */ /* 0x000f28000c1e1900 */
[----:B------:R-:W4:Y:S04]  /*1c00*/  @P4 LDG.E R26, desc[UR8][R10.64+0x60] ;  /* 0x000060080a1a4981 */ /* 0x000f28000c1e1900 */
[----:B------:R-:W4:Y:S01]  /*1c10*/  @P2 LDG.E R27, desc[UR8][R10.64+0x34] ;  /* 0x000034080a1b2981 */ /* 0x000f22000c1e1900 */
[----:B--2---:R-:W-:-:S03]  /*1c20*/  @!P0 LOP3.LUT R5, R5, R18, RZ, 0x3c, !PT ;  /* 0x0000001205058212 */ /* 0x004fc600078e3cff */
[----:B------:R-:W2:Y:S01]  /*1c30*/  @!P0 LDG.E R18, desc[UR8][R10.64] ;  /* 0x000000080a128981 */ /* 0x000ea2000c1e1900 */
[----:B---3--:R-:W-:-:S03]  /*1c40*/  @P1 LOP3.LUT R5, R5, R20, RZ, 0x3c, !PT ;  /* 0x0000001405051212 */ /* 0x008fc600078e3cff */
[----:B------:R-:W3:Y:S01]  /*1c50*/  @!P0 LDG.E R20, desc[UR8][R10.64+0x8] ;  /* 0x000008080a148981 */ /* 0x000ee2000c1e1900 */
[----:B----4-:R-:W-:-:S03]  /*1c60*/  @P2 LOP3.LUT R5, R5, R22, RZ, 0x3c, !PT ;  /* 0x0000001605052212 */ /* 0x010fc600078e3cff */
[----:B------:R-:W4:Y:S01]  /*1c70*/  @P1 LDG.E R22, desc[UR8][R10.64+0x14] ;  /* 0x000014080a161981 */ /* 0x000f22000c1e1900 */
[----:B------:R-:W-:-:S03]  /*1c80*/  @!P0 LOP3.LUT R6, R6, R19, RZ, 0x3c, !PT ;  /* 0x0000001306068212 */ /* 0x000fc600078e3cff */
[----:B------:R-:W4:Y:S01]  /*1c90*/  @P1 LDG.E R19, desc[UR8][R10.64+0x18] ;  /* 0x000018080a131981 */ /* 0x000f22000c1e1900 */
[----:B------:R-:W-:-:S03]  /*1ca0*/  @!P0 LOP3.LUT R4, R4, R21, RZ, 0x3c, !PT ;  /* 0x0000001504048212 */ /* 0x000fc600078e3cff */
[----:B------:R-:W4:Y:S01]  /*1cb0*/  @P1 LDG.E R21, desc[UR8][R10.64+0x20] ;  /* 0x000020080a151981 */ /* 0x000f22000c1e1900 */
[----:B------:R-:W-:-:S03]  /*1cc0*/  @P3 LOP3.LUT R5, R5, R24, RZ, 0x3c, !PT ;  /* 0x0000001805053212 */ /* 0x000fc600078e3cff */
        /* <DEDUP_REMOVED lines=21> */
[----:B------:R-:W4:Y:S01]  /*1e20*/  @P6 LDG.E R26, desc[UR8][R10.64+0x88] ;  /* 0x000088080a1a6981 */ /* 0x000f22000c1e1900 */
[----:B------:R-:W-:Y:S02]  /*1e30*/  @P5 LOP3.LUT R5, R5, R24, RZ, 0x3c, !PT ;  /* 0x0000001805055212 */ /* 0x000fe400078e3cff */
[----:B------:R-:W-:Y:S01]  /*1e40*/  @P3 LOP3.LUT R6, R6, R19, RZ, 0x3c, !PT ;  /* 0x0000001306063212 */ /* 0x000fe200078e3cff */
[----:B------:R-:W4:Y:S01]  /*1e50*/  @P4 LDG.E R24, desc[UR8][R10.64+0x58] ;  /* 0x000058080a184981 */ /* 0x000f22000c1e1900 */
[----:B------:R-:W-:-:S03]  /*1e60*/  @P3 LOP3.LUT R4, R4, R21, RZ, 0x3c, !PT ;  /* 0x0000001504043212 */ /* 0x000fc600078e3cff */
[----:B------:R-:W4:Y:S01]  /*1e70*/  @P4 LDG.E R19, desc[UR8][R10.64+0x5c] ;  /* 0x00005c080a134981 */ /* 0x000f22000c1e1900 */
[----:B------:R-:W-:-:S03]  /*1e80*/  @P4 LOP3.LUT R6, R6, R25, RZ, 0x3c, !PT ;  /* 0x0000001906064212 */ /* 0x000fc600078e3cff */
[----:B------:R-:W4:Y:S04]  /*1e90*/  @P5 LDG.E R21, desc[UR8][R10.64+0x68] ;  /* 0x000068080a155981 */ /* 0x000f28000c1e1900 */
[----:B------:R-:W4:Y:S01]  /*1ea0*/  @P5 LDG.E R25, desc[UR8][R10.64+0x70] ;  /* 0x000070080a195981 */ /* 0x000f22000c1e1900 */
[----:B------:R-:W-:-:S03]  /*1eb0*/  LOP3.LUT P0, RZ, R23, 0x80, RZ, 0xc0, !PT ;  /* 0x0000008017ff7812 */ /* 0x000fc6000780c0ff */
        /* <DEDUP_REMOVED lines=25> */
[----:B------:R-:W-:Y:S02]  /*2050*/  @P0 LOP3.LUT R6, R6, R21, RZ, 0x3c, !PT ;  /* 0x0000001506060212 */ /* 0x000fe400078e3cff */
[----:B------:R-:W-:-:S02]  /*2060*/  @P0 LOP3.LUT R4, R4, R25, RZ, 0x3c, !PT ;  /* 0x0000001904040212 */ /* 0x000fc400078e3cff */
[----:B--2---:R-:W-:Y:S02]  /*2070*/  @P6 LOP3.LUT R7, R7, R18, RZ, 0x3c, !PT ;  /* 0x0000001207076212 */ /* 0x004fe400078e3cff */
[----:B---3--:R-:W-:Y:S02]  /*2080*/  @P0 LOP3.LUT R3, R3, R20, RZ, 0x3c, !PT ;  /* 0x0000001403030212 */ /* 0x008fe400078e3cff */
        /* <DEDUP_REMOVED lines=17> */
[----:B------:R-:W2:Y:S01]  /*21a0*/  @P1 LDG.E R22, desc[UR8][R10.64+0xc4] ;  /* 0x0000c4080a161981 */ /* 0x000ea2000c1e1900 */
[----:B------:R-:W-:Y:S02]  /*21b0*/  @P0 LOP3.LUT R4, R4, R25, RZ, 0x3c, !PT ;  /* 0x0000001904040212 */ /* 0x000fe400078e3cff */
[----:B------:R-:W-:Y:S01]  /*21c0*/  LOP3.LUT P0, RZ, R23, 0x8000, RZ, 0xc0, !PT ;  /* 0x0000800017ff7812 */ /* 0x000fe2000780c0ff */
[----:B------:R-:W2:Y:S01]  /*21d0*/  @P2 LDG.E R25, desc[UR8][R10.64+0xd4] ;  /* 0x0000d4080a192981 */ /* 0x000ea2000c1e1900 */
[----:B------:R-:W-:-:S03]  /*21e0*/  @P1 LOP3.LUT R3, R3, R24, RZ, 0x3c, !PT ;  /* 0x0000001803031212 */ /* 0x000fc600078e3cff */
[----:B------:R-:W2:Y:S04]  /*21f0*/  @P2 LDG.E R24, desc[UR8][R10.64+0xc8] ;  /* 0x0000c8080a182981 */ /* 0x000ea8000c1e1900 */
[----:B------:R-:W2:Y:S01]  /*2200*/  @P2 LDG.E R23, desc[UR8][R10.64+0xcc] ;  /* 0x0000cc080a172981 */ /* 0x000ea2000c1e1900 */
[----:B------:R-:W-:-:S03]  /*2210*/  @P1 LOP3.LUT R6, R6, R19, RZ, 0x3c, !PT ;  /* 0x0000001306061212 */ /* 0x000fc600078e3cff */
[----:B------:R-:W2:Y:S01]  /*2220*/  @P3 LDG.E R19, desc[UR8][R10.64+0xe0] ;  /* 0x0000e0080a133981 */ /* 0x000ea2000c1e1900 */
[----:B---3--:R-:W-:-:S03]  /*2230*/  @P1 LOP3.LUT R4, R4, R21, RZ, 0x3c, !PT ;  /* 0x0000001504041212 */ /* 0x008fc600078e3cff */
[----:B------:R-:W3:Y:S01]  /*2240*/  @P3 LDG.E R21, desc[UR8][R10.64+0xe8] ;  /* 0x0000e8080a153981 */ /* 0x000ee2000c1e1900 */
[----:B----4-:R-:W-:-:S03]  /*2250*/  @P1 LOP3.LUT R7, R7, R20, RZ, 0x3c, !PT ;  /* 0x0000001407071212 */ /* 0x010fc600078e3cff */
[----:B------:R-:W4:Y:S01]  /*2260*/  @P3 LDG.E R20, desc[UR8][R10.64+0xdc] ;  /* 0x0000dc080a143981 */ /* 0x000f22000c1e1900 */
[----:B--2---:R-:W-:-:S03]  /*2270*/  @P1 LOP3.LUT R5, R5, R22, RZ, 0x3c, !PT ;  /* 0x0000001605051212 */ /* 0x004fc600078e3cff */
[----:B------:R-:W2:Y:S01]  /*2280*/  @P3 LDG.E R22, desc[UR8][R10.64+0xe4] ;  /* 0x0000e4080a163981 */ /* 0x000ea2000c1e1900 */
[----:B------:R-:W-:Y:S02]  /*2290*/  @P2 LOP3.LUT R7, R7, R26, RZ, 0x3c, !PT ;  /* 0x0000001a07072212 */ /* 0x000fe400078e3cff */
[----:B------:R-:W-:Y:S01]  /*22a0*/  @P2 LOP3.LUT R5, R5, R18, RZ, 0x3c, !PT ;  /* 0x0000001205052212 */ /* 0x000fe200078e3cff */
[----:B------:R-:W2:Y:S01]  /*22b0*/  @P4 LDG.E R26, desc[UR8][R10.64+0xf0] ;  /* 0x0000f0080a1a4981 */ /* 0x000ea2000c1e1900 */
[----:B------:R-:W-:-:S03]  /*22c0*/  @P2 LOP3.LUT R3, R3, R24, RZ, 0x3c, !PT ;  /* 0x0000001803032212 */ /* 0x000fc600078e3cff */
[----:B------:R-:W2:Y:S01]  /*22d0*/  @P4 LDG.E R18, desc[UR8][R10.64+0xf8] ;  /* 0x0000f8080a124981 */ /* 0x000ea2000c1e1900 */
[----:B------:R-:W-:-:S03]  /*22e0*/  @P2 LOP3.LUT R6, R6, R23, RZ, 0x3c, !PT ;  /* 0x0000001706062212 */ /* 0x000fc600078e3cff */
[----:B------:R-:W2:Y:S04]  /*22f0*/  @P3 LDG.E R24, desc[UR8][R10.64+0xec] ;  /* 0x0000ec080a183981 */ /* 0x000ea8000c1e1900 */
[----:B------:R-:W2:Y:S01]  /*2300*/  @P4 LDG.E R23, desc[UR8][R10.64+0xf4] ;  /* 0x0000f4080a174981 */ /* 0x000ea2000c1e1900 */
[----:B------:R-:W-:Y:S02]  /*2310*/  @P2 LOP3.LUT R4, R4, R25, RZ, 0x3c, !PT ;  /* 0x0000001904042212 */ /* 0x000fe400078e3cff */
[----:B------:R-:W-:Y:S01]  /*2320*/  @P3 LOP3.LUT R6, R6, R19, RZ, 0x3c, !PT ;  /* 0x0000001306063212 */ /* 0x000fe200078e3cff */
[----:B------:R-:W2:Y:S04]  /*2330*/  @P0 LDG.E R25, desc[UR8][R10.64+0x138] ;  /* 0x000138080a190981 */ /* 0x000ea8000c1e1900 */
[----:B------:R-:W2:Y:S01]  /*2340*/  @P4 LDG.E R19, desc[UR8][R10.64+0xfc] ;  /* 0x0000fc080a134981 */ /* 0x000ea2000c1e1900 */
[----:B---3--:R-:W-:-:S03]  /*2350*/  @P3 LOP3.LUT R4, R4, R21, RZ, 0x3c, !PT ;  /* 0x0000001504043212 */ /* 0x008fc600078e3cff */
[----:B------:R-:W3:Y:S01]  /*2360*/  @P5 LDG.E R21, desc[UR8][R10.64+0x108] ;  /* 0x000108080a155981 */ /* 0x000ee2000c1e1900 */
[----:B----4-:R-:W-:-:S03]  /*2370*/  @P3 LOP3.LUT R3, R3, R20, RZ, 0x3c, !PT ;  /* 0x0000001403033212 */ /* 0x010fc600078e3cff */
[----:B------:R-:W4:Y:S01]  /*2380*/  @P4 LDG.E R20, desc[UR8][R10.64+0x100] ;  /* 0x000100080a144981 */ /* 0x000f22000c1e1900 */
[----:B--2---:R-:W-:-:S03]  /*2390*/  @P3 LOP3.LUT R7, R7, R22, RZ, 0x3c, !PT ;  /* 0x0000001607073212 */ /* 0x004fc600078e3cff */
[----:B------:R-:W2:Y:S01]  /*23a0*/  @P5 LDG.E R22, desc[UR8][R10.64+0x104] ;  /* 0x000104080a165981 */ /* 0x000ea2000c1e1900 */
[----:B------:R-:W-:-:S03]  /*23b0*/  @P4 LOP3.LUT R3, R3, R26, RZ, 0x3c, !PT ;  /* 0x0000001a03034212 */ /* 0x000fc600078e3cff */
        /* <DEDUP_REMOVED lines=23> */
[----:B------:R-:W-:-:S04]  /*2530*/  UIADD3 UR4, UPT, UPT, UR4, 0x10, URZ ;  /* 0x0000001004047890 */ /* 0x000fc8000fffe0ff */
[----:B------:R-:W-:Y:S01]  /*2540*/  UISETP.NE.AND UP0, UPT, UR4, 0x20, UPT ;  /* 0x000000200400788c */ /* 0x000fe2000bf05270 */
[----:B------:R-:W-:Y:S02]  /*2550*/  @P6 LOP3.LUT R6, R6, R19, RZ, 0x3c, !PT ;  /* 0x0000001306066212 */ /* 0x000fe400078e3cff */
[----:B---3--:R-:W-:Y:S02]  /*2560*/  @P6 LOP3.LUT R4, R4, R21, RZ, 0x3c, !PT ;  /* 0x0000001504046212 */ /* 0x008fe400078e3cff */
[----:B----4-:R-:W-:Y:S02]  /*2570*/  @P6 LOP3.LUT R7, R7, R20, RZ, 0x3c, !PT ;  /* 0x0000001407076212 */ /* 0x010fe400078e3cff */
[----:B--2---:R-:W-:Y:S02]  /*2580*/  @P6 LOP3.LUT R5, R5, R22, RZ, 0x3c, !PT ;  /* 0x0000001605056212 */ /* 0x004fe400078e3cff */
[----:B------:R-:W-:Y:S02]  /*2590*/  @P0 LOP3.LUT R4, R4, R25, RZ, 0x3c, !PT ;  /* 0x0000001904040212 */ /* 0x000fe400078e3cff */
[----:B------:R-:W-:-:S02]  /*25a0*/  @P0 LOP3.LUT R5, R5, R26, RZ, 0x3c, !PT ;  /* 0x0000001a05050212 */ /* 0x000fc400078e3cff */
[----:B------:R-:W-:Y:S02]  /*25b0*/  @P0 LOP3.LUT R7, R7, R18, RZ, 0x3c, !PT ;  /* 0x0000001207070212 */ /* 0x000fe400078e3cff */
[----:B------:R-:W-:Y:S02]  /*25c0*/  @P0 LOP3.LUT R3, R3, R24, RZ, 0x3c, !PT ;  /* 0x0000001803030212 */ /* 0x000fe400078e3cff */
[----:B------:R-:W-:Y:S01]  /*25d0*/  @P0 LOP3.LUT R6, R6, R23, RZ, 0x3c, !PT ;  /* 0x0000001706060212 */ /* 0x000fe200078e3cff */
[----:B------:R-:W-:Y:S06]  /*25e0*/  BRA.U UP0, `(.L_x_8) ;  /* 0xfffffff5004c7547 */ /* 0x000fec000b83ffff */
[----:B------:R-:W-:-:S05]  /*25f0*/  VIADD R16, R16, 0x1 ;  /* 0x0000000110107836 */ /* 0x000fca0000000000 */
[----:B------:R-:W-:-:S13]  /*2600*/  ISETP.NE.AND P0, PT, R16, 0x5, PT ;  /* 0x000000051000780c */ /* 0x000fda0003f05270 */
[----:B------:R-:W-:Y:S05]  /*2610*/  @P0 BRA `(.L_x_9) ;  /* 0xfffffff400300947 */ /* 0x000fea000383ffff */
[----:B------:R2:W-:Y:S04]  /*2620*/  STL [R1+0x4], R3 ;  /* 0x0000040301007387 */ /* 0x0005e80000100800 */
[----:B------:R2:W-:Y:S04]  /*2630*/  STL.64 [R1+0x8], R6 ;  /* 0x0000080601007387 */ /* 0x0005e80000100a00 */
[----:B------:R2:W-:Y:S02]  /*2640*/  STL.64 [R1+0x10], R4 ;  /* 0x0000100401007387 */ /* 0x0005e40000100a00 */
.L_x_3:
[----:B------:R-:W-:Y:S05]  /*2650*/  BSYNC.RECONVERGENT B1 ;  /* 0x0000000000017941 */ /* 0x000fea0003800200 */
.L_x_2:
[C---:B------:R-:W-:Y:S01]  /*2660*/  ISETP.GT.U32.AND P0, PT, R13.reuse, 0x3, PT ;  /* 0x000000030d00780c */ /* 0x040fe20003f04070 */
[----:B------:R-:W-:Y:S01]  /*2670*/  VIADD R2, R2, 0x1 ;  /* 0x0000000102027836 */ /* 0x000fe20000000000 */
[--C-:B------:R-:W-:Y:S02]  /*2680*/  SHF.R.U64 R13, R13, 0x2, R14.reuse ;  /* 0x000000020d0d7819 */ /* 0x100fe4000000120e */
[----:B------:R-:W-:Y:S02]  /*2690*/  ISETP.GT.U32.AND.EX P0, PT, R14, RZ, PT, P0 ;  /* 0x000000ff0e00720c */ /* 0x000fe40003f04100 */
[----:B------:R-:W-:-:S11]  /*26a0*/  SHF.R.U32.HI R14, RZ, 0x2, R14 ;  /* 0x00000002ff0e7819 */ /* 0x000fd6000001160e */
[----:B------:R-:W-:Y:S05]  /*26b0*/  @P0 BRA `(.L_x_10) ;  /* 0xffffffd800cc0947 */ /* 0x000fea000383ffff */
.L_x_1:
[----:B------:R-:W-:Y:S05]  /*26c0*/  BSYNC.RECONVERGENT B0 ;  /* 0x0000000000007941 */ /* 0x000fea0003800200 */
.L_x_0:
[----:B------:R-:W3:Y:S02]  /*26d0*/  LDCU UR5, c[0x0][0x390] ;  /* 0x00007200ff0577ac */ /* 0x000ee40008000800 */
[----:B---3--:R-:W-:-:S13]  /*26e0*/  ISETP.GE.AND P0, PT, R12, UR5, PT ;  /* 0x000000050c007c0c */ /* 0x008fda000bf06270 */
[----:B------:R-:W-:Y:S05]  /*26f0*/  @P0 EXIT ;  /* 0x000000000000094d */ /* 0x000fea0003800000 */
[----:B------:R-:W3:Y:S01]  /*2700*/  LDC.64 R10, c[0x0][0x380] ;  /* 0x0000e000ff0a7b82 */ /* 0x000ee20000000a00 */
[----:B------:R-:W4:Y:S01]  /*2710*/  LDCU UR4, c[0x0][0x370] ;  /* 0x00006e00ff0477ac */ /* 0x000f220008000800 */
[----:B------:R-:W-:Y:S02]  /*2720*/  IMAD.MOV.U32 R18, RZ, RZ, R6 ;  /* 0x000000ffff127224 */ /* 0x000fe400078e0006 */
[----:B------:R-:W-:Y:S02]  /*2730*/  IMAD.MOV.U32 R13, RZ, RZ, R3 ;  /* 0x000000ffff0d7224 */ /* 0x000fe400078e0003 */
[----:B012---:R-:W-:Y:S02]  /*2740*/  IMAD.MOV.U32 R6, RZ, RZ, R4 ;  /* 0x000000ffff067224 */ /* 0x007fe400078e0004 */
[----:B------:R-:W0:Y:S01]  /*2750*/  LDC.64 R14, c[0x0][0x388] ;  /* 0x0000e200ff0e7b82 */ /* 0x000e220000000a00 */
[----:B------:R-:W-:Y:S02]  /*2760*/  IMAD.MOV.U32 R8, RZ, RZ, R5 ;  /* 0x000000ffff087224 */ /* 0x000fe400078e0005 */
[----:B------:R-:W-:Y:S01]  /*2770*/  VIADD R9, R0, 0x700053 ;  /* 0x0070005300097836 */ /* 0x000fe20000000000 */
[----:B----4-:R-:W-:Y:S01]  /*2780*/  UIMAD UR4, UR6, UR4, URZ ;  /* 0x00000004060472a4 */ /* 0x010fe2000f8e02ff */
[----:B---3--:R-:W-:-:S04]  /*2790*/  IMAD.WIDE R2, R12, 0x4, R10 ;  /* 0x000000040c027825 */ /* 0x008fc800078e020a */
[----:B0-----:R-:W-:-:S07]  /*27a0*/  IMAD.WIDE R4, R12, 0x4, R14 ;  /* 0x000000040c047825 */ /* 0x001fce00078e020e */
.L_x_11:
[----:B------:R-:W-:Y:S01]  /*27b0*/  SHF.R.U32.HI R0, RZ, 0x2, R13 ;  /* 0x00000002ff007819 */ /* 0x000fe2000001160d */
[----:B------:R-:W-:Y:S01]  /*27c0*/  IMAD.SHL.U32 R11, R8, 0x10, RZ ;  /* 0x00000010080b7824 */ /* 0x000fe200078e00ff */
[----:B------:R-:W-:Y:S01]  /*27d0*/  UMOV UR6, 0x9999999a ;  /* 0x9999999a00067882 */ /* 0x000fe20000000000 */
[----:B------:R-:W-:Y:S01]  /*27e0*/  IMAD.MOV.U32 R16, RZ, RZ, 0x2f800000 ;  /* 0x2f800000ff107424 */ /* 0x000fe200078e00ff */
[----:B------:R-:W-:Y:S01]  /*27f0*/  LOP3.LUT R0, R0, R13, RZ, 0x3c, !PT ;  /* 0x0000000d00007212 */ /* 0x000fe200078e3cff */
[----:B------:R-:W-:Y:S01]  /*2800*/  UMOV UR7, 0x3fb99999 ;  /* 0x3fb9999900077882 */ /* 0x000fe20000000000 */
[----:B------:R-:W-:Y:S01]  /*2810*/  SHF.R.U32.HI R13, RZ, 0x2, R18 ;  /* 0x00000002ff0d7819 */ /* 0x000fe20000011612 */
[----:B------:R-:W-:Y:S02]  /*2820*/  VIADD R12, R12, UR4 ;  /* 0x000000040c0c7c36 */ /* 0x000fe40008000000 */
[----:B------:R-:W-:Y:S01]  /*2830*/  IMAD.SHL.U32 R10, R0, 0x2, RZ ;  /* 0x00000002000a7824 */ /* 0x000fe200078e00ff */
[----:B------:R-:W-:-:S02]  /*2840*/  LOP3.LUT R13, R13, R18, RZ, 0x3c, !PT ;  /* 0x000000120d0d7212 */ /* 0x000fc400078e3cff */
[----:B------:R-:W-:Y:S02]  /*2850*/  ISETP.GE.AND P0, PT, R12, UR5, PT ;  /* 0x000000050c007c0c */ /* 0x000fe4000bf06270 */
[----:B------:R-:W-:Y:S01]  /*2860*/  LOP3.LUT R11, R0, R10, R11, 0x96, !PT ;  /* 0x0000000a000b7212 */ /* 0x000fe200078e960b */
[----:B------:R-:W-:-:S03]  /*2870*/  IMAD.MOV.U32 R0, RZ, RZ, R6 ;  /* 0x000000ffff007224 */ /* 0x000fc600078e0006 */
[----:B------:R-:W-:Y:S01]  /*2880*/  LOP3.LUT R6, R11, R8, RZ, 0x3c, !PT ;  /* 0x000000080b067212 */ /* 0x000fe200078e3cff */
[----:B------:R-:W-:Y:S02]  /*2890*/  IMAD.SHL.U32 R11, R13, 0x2, RZ ;  /* 0x000000020d0b7824 */ /* 0x000fe400078e00ff */
[----:B------:R-:W-:Y:S02]  /*28a0*/  IMAD.MOV.U32 R18, RZ, RZ, R0 ;  /* 0x000000ffff127224 */ /* 0x000fe400078e0000 */
[----:B------:R-:W-:-:S05]  /*28b0*/  IMAD.SHL.U32 R10, R6, 0x10, RZ ;  /* 0x00000010060a7824 */ /* 0x000fca00078e00ff */
[----:B------:R-:W-:Y:S02]  /*28c0*/  LOP3.LUT R13, R13, R11, R10, 0x96, !PT ;  /* 0x0000000b0d0d7212 */ /* 0x000fe400078e960a */
[----:B------:R-:W-:Y:S02]  /*28d0*/  IADD3 R11, PT, PT, R9, -0x587c5, R6 ;  /* 0xfffa783b090b7810 */ /* 0x000fe40007ffe006 */
[----:B------:R-:W-:Y:S02]  /*28e0*/  LOP3.LUT R10, R13, R6, RZ, 0x3c, !PT ;  /* 0x000000060d0a7212 */ /* 0x000fe400078e3cff */
[----:B------:R-:W-:-:S03]  /*28f0*/  I2FP.F32.U32 R11, R11 ;  /* 0x0000000b000b7245 */ /* 0x000fc60000201000 */
[----:B------:R-:W-:Y:S02]  /*2900*/  IMAD.IADD R13, R10, 0x1, R9 ;  /* 0x000000010a0d7824 */ /* 0x000fe400078e0209 */
[-C--:B------:R-:W-:Y:S01]  /*2910*/  FFMA R11, R11, R16.reuse, 1.1641532182693481445e-10 ;  /* 0x2f0000000b0b7423 */ /* 0x080fe20000000010 */
[----:B------:R-:W-:Y:S02]  /*2920*/  VIADD R9, R9, 0xb0f8a ;  /* 0x000b0f8a09097836 */ /* 0x000fe40000000000 */
[----:B------:R-:W-:Y:S01]  /*2930*/  I2FP.F32.U32 R13, R13 ;  /* 0x0000000d000d7245 */ /* 0x000fe20000201000 */
[----:B0-----:R0:W1:Y:S04]  /*2940*/  F2F.F64.F32 R14, R11 ;  /* 0x0000000b000e7310 */ /* 0x0010680000201800 */
[----:B------:R-:W-:-:S04]  /*2950*/  FFMA R13, R13, R16, 1.1641532182693481445e-10 ;  /* 0x2f0000000d0d7423 */ /* 0x000fc80000000010 */
[----:B------:R2:W3:Y:S01]  /*2960*/  F2F.F64.F32 R16, R13 ;  /* 0x0000000d00107310 */ /* 0x0004e20000201800 */
[----:B0-----:R-:W-:Y:S02]  /*2970*/  IMAD.MOV.U32 R11, RZ, RZ, R7 ;  /* 0x000000ffff0b7224 */ /* 0x001fe400078e0007 */
[----:B------:R-:W-:Y:S02]  /*2980*/  IMAD.MOV.U32 R7, RZ, RZ, R8 ;  /* 0x000000ffff077224 */ /* 0x000fe400078e0008 */
[----:B------:R-:W-:Y:S01]  /*2990*/  IMAD.MOV.U32 R8, RZ, RZ, R10 ;  /* 0x000000ffff087224 */ /* 0x000fe200078e000a */
[----:B-1----:R-:W-:Y:S01]  /*29a0*/  DMUL R14, R14, UR6 ;  /* 0x000000060e0e7c28 */ /* 0x002fe20008000000 */
[----:B--2---:R-:W-:Y:S01]  /*29b0*/  IMAD.MOV.U32 R13, RZ, RZ, R11 ;  /* 0x000000ffff0d7224 */ /* 0x004fe200078e000b */
[----:B---3--:R-:W-:-:S08]  /*29c0*/  DMUL R16, R16, UR6 ;  /* 0x0000000610107c28 */ /* 0x008fd00008000000 */
[----:B------:R-:W0:Y:S08]  /*29d0*/  F2F.F32.F64 R15, R14 ;  /* 0x0000000e000f7310 */ /* 0x000e300000301000 */
[----:B------:R-:W1:Y:S01]  /*29e0*/  F2F.F32.F64 R17, R16 ;  /* 0x0000001000117310 */ /* 0x000e620000301000 */
[----:B0-----:R0:W-:Y:S04]  /*29f0*/  STG.E desc[UR8][R2.64], R15 ;  /* 0x0000000f02007986 */ /* 0x0011e8000c101908 */
[----:B-1----:R0:W-:Y:S01]  /*2a00*/  STG.E desc[UR8][R4.64], R17 ;  /* 0x0000001104007986 */ /* 0x0021e2000c101908 */
[----:B------:R-:W-:Y:S05]  /*2a10*/  @!P0 BRA `(.L_x_11) ;  /* 0xfffffffc00648947 */ /* 0x000fea000383ffff */
[----:B------:R-:W-:Y:S05]  /*2a20*/  EXIT ;  /* 0x000000000000794d */ /* 0x000fea0003800000 */
.L_x_12:
[----:B------:R-:W-:-:S00]  /*2a30*/  BRA `(.L_x_12) ;  /* 0xfffffffc00fc7947 */ /* 0x000fc0000383ffff */
[----:B------:R-:W-:-:S00]  /*2a40*/  NOP ;  /* 0x0000000000007918 */ /* 0x000fc00000000000 */
        /* <DEDUP_REMOVED lines=11> */
.L_x_20:


//--------------------- .text._Z12innerProductPfPKfS1_i --------------------------
	.section	.text._Z12innerProductPfPKfS1_i,"ax",@progbits
	.align	128
        .global         _Z12innerProductPfPKfS1_i
        .type           _Z12innerProductPfPKfS1_i,@function
        .size           _Z12innerProductPfPKfS1_i,(.L_x_21 - _Z12innerProductPfPKfS1_i)
        .other          _Z12innerProductPfPKfS1_i,@"STO_CUDA_ENTRY STV_DEFAULT"
_Z12innerProductPfPKfS1_i:
.text._Z12innerProductPfPKfS1_i:
[----:B------:R-:W-:Y:S01]  /*0000*/  LDC R1, c[0x0][0x37c] ;  /* 0x0000df00ff017b82 */ /* 0x000fe20000000800 */
[----:B------:R-:W0:Y:S01]  /*0010*/  S2R R2, SR_TID.X ;  /* 0x0000000000027919 */ /* 0x000e220000002100 */
[----:B------:R-:W0:Y:S06]  /*0020*/  LDCU UR6, c[0x0][0x360] ;  /* 0x00006c00ff0677ac */ /* 0x000e2c0008000800 */
[----:B------:R-:W1:Y:S01]  /*0030*/  LDC R4, c[0x0][0x370] ;  /* 0x0000dc00ff047b82 */ /* 0x000e620000000800 */
[----:B------:R-:W-:Y:S01]  /*0040*/  BSSY.RECONVERGENT B0, `(.L_x_13) ;  /* 0x0000051000007945 */ /* 0x000fe20003800200 */
[----:B------:R-:W0:Y:S01]  /*0050*/  S2R R3, SR_CTAID.X ;  /* 0x0000000000037919 */ /* 0x000e220000002500 */
[----:B------:R-:W2:Y:S01]  /*0060*/  LDCU UR7, c[0x0][0x398] ;  /* 0x00007300ff0777ac */ /* 0x000ea20008000800 */
[----:B------:R-:W-:Y:S01]  /*0070*/  HFMA2 R0, -RZ, RZ, 0, 0 ;  /* 0x00000000ff007431 */ /* 0x000fe200000001ff */
[----:B------:R-:W3:Y:S01]  /*0080*/  LDCU.64 UR4, c[0x0][0x358] ;  /* 0x00006b00ff0477ac */ /* 0x000ee20008000a00 */
[----:B0-----:R-:W-:-:S02]  /*0090*/  IMAD R2, R3, UR6, R2 ;  /* 0x0000000603027c24 */ /* 0x001fc4000f8e0202 */
[----:B-1----:R-:W-:-:S03]  /*00a0*/  IMAD R3, R4, UR6, RZ ;  /* 0x0000000604037c24 */ /* 0x002fc6000f8e02ff */
[----:B--2---:R-:W-:-:S13]  /*00b0*/  ISETP.GE.AND P0, PT, R2, UR7, PT ;  /* 0x0000000702007c0c */ /* 0x004fda000bf06270 */
[----:B---3--:R-:W-:Y:S05]  /*00c0*/  @P0 BRA `(.L_x_14) ;  /* 0x0000000400200947 */ /* 0x008fea0003800000 */
[----:B------:R-:W0:Y:S01]  /*00d0*/  I2F.U32.RP R8, R3 ;  /* 0x0000000300087306 */ /* 0x000e220000209000 */
[C---:B------:R-:W-:Y:S01]  /*00e0*/  IADD3 R0, PT, PT, R3.reuse, R2, RZ ;  /* 0x0000000203007210 */ /* 0x040fe20007ffe0ff */
[----:B------:R-:W-:Y:S01]  /*00f0*/  IMAD.MOV R9, RZ, RZ, -R3 ;  /* 0x000000ffff097224 */ /* 0x000fe200078e0a03 */
[----:B------:R-:W-:Y:S01]  /*0100*/  ISETP.NE.U32.AND P2, PT, R3, RZ, PT ;  /* 0x000000ff0300720c */ /* 0x000fe20003f45070 */
[----:B------:R-:W-:Y:S01]  /*0110*/  BSSY.RECONVERGENT B1, `(.L_x_15) ;  /* 0x0000029000017945 */ /* 0x000fe20003800200 */
[C---:B------:R-:W-:Y:S02]  /*0120*/  ISETP.GE.AND P0, PT, R0.reuse, UR7, PT ;  /* 0x0000000700007c0c */ /* 0x040fe4000bf06270 */
[----:B------:R-:W-:Y:S02]  /*0130*/  VIMNMX R7, PT, PT, R0, UR7, !PT ;  /* 0x0000000700077c48 */ /* 0x000fe4000ffe0100 */
[----:B------:R-:W-:-:S04]  /*0140*/  SEL R6, RZ, 0x1, P0 ;  /* 0x00000001ff067807 */ /* 0x000fc80000000000 */
[----:B------:R-:W-:Y:S01]  /*0150*/  IADD3 R0, PT, PT, R7, -R0, -R6 ;  /* 0x8000000007007210 */ /* 0x000fe20007ffe806 */
[----:B0-----:R-:W0:Y:S02]  /*0160*/  MUFU.RCP R8, R8 ;  /* 0x0000000800087308 */ /* 0x001e240000001000 */
[----:B0-----:R-:W-:-:S06]  /*0170*/  IADD3 R4, PT, PT, R8, 0xffffffe, RZ ;  /* 0x0ffffffe08047810 */ /* 0x001fcc0007ffe0ff */
[----:B------:R0:W1:Y:S02]  /*0180*/  F2I.FTZ.U32.TRUNC.NTZ R5, R4 ;  /* 0x0000000400057305 */ /* 0x000064000021f000 */
[----:B0-----:R-:W-:Y:S01]  /*0190*/  MOV R4, RZ ;  /* 0x000000ff00047202 */ /* 0x001fe20000000f00 */
[----:B-1----:R-:W-:-:S04]  /*01a0*/  IMAD R9, R9, R5, RZ ;  /* 0x0000000509097224 */ /* 0x002fc800078e02ff */
[----:B------:R-:W-:-:S06]  /*01b0*/  IMAD.HI.U32 R5, R5, R9, R4 ;  /* 0x0000000905057227 */ /* 0x000fcc00078e0004 */
[----:B------:R-:W-:-:S04]  /*01c0*/  IMAD.HI.U32 R5, R5, R0, RZ ;  /* 0x0000000005057227 */ /* 0x000fc800078e00ff */
[----:B------:R-:W-:-:S04]  /*01d0*/  IMAD.MOV R4, RZ, RZ, -R5 ;  /* 0x000000ffff047224 */ /* 0x000fc800078e0a05 */
[----:B------:R-:W-:-:S05]  /*01e0*/  IMAD R0, R3, R4, R0 ;  /* 0x0000000403007224 */ /* 0x000fca00078e0200 */
[----:B------:R-:W-:-:S13]  /*01f0*/  ISETP.GE.U32.AND P0, PT, R0, R3, PT ;  /* 0x000000030000720c */ /* 0x000fda0003f06070 */
[----:B------:R-:W-:Y:S02]  /*0200*/  @P0 IADD3 R0, PT, PT, -R3, R0, RZ ;  /* 0x0000000003000210 */ /* 0x000fe40007ffe1ff */
[----:B------:R-:W-:Y:S02]  /*0210*/  @P0 IADD3 R5, PT, PT, R5, 0x1, RZ ;  /* 0x0000000105050810 */ /* 0x000fe40007ffe0ff */
[----:B------:R-:W-:-:S13]  /*0220*/  ISETP.GE.U32.AND P1, PT, R0, R3, PT ;  /* 0x000000030000720c */ /* 0x000fda0003f26070 */
[----:B------:R-:W-:Y:S01]  /*0230*/  @P1 VIADD R5, R5, 0x1 ;  /* 0x0000000105051836 */ /* 0x000fe20000000000 */
[----:B------:R-:W-:-:S04]  /*0240*/  @!P2 LOP3.LUT R5, RZ, R3, RZ, 0x33, !PT ;  /* 0x00000003ff05a212 */ /* 0x000fc800078e33ff */
[----:B------:R-:W-:-:S04]  /*0250*/  IADD3 R5, PT, PT, R6, R5, RZ ;  /* 0x0000000506057210 */ /* 0x000fc80007ffe0ff */
[C---:B------:R-:W-:Y:S02]  /*0260*/  LOP3.LUT R0, R5.reuse, 0x3, RZ, 0xc0, !PT ;  /* 0x0000000305007812 */ /* 0x040fe400078ec0ff */
[----:B------:R-:W-:Y:S02]  /*0270*/  ISETP.GE.U32.AND P1, PT, R5, 0x3, PT ;  /* 0x000000030500780c */ /* 0x000fe40003f26070 */
[----:B------:R-:W-:Y:S02]  /*0280*/  ISETP.NE.AND P0, PT, R0, 0x3, PT ;  /* 0x000000030000780c */ /* 0x000fe40003f05270 */
[----:B------:R-:W-:-:S11]  /*0290*/  MOV R0, RZ ;  /* 0x000000ff00007202 */ /* 0x000fd60000000f00 */
[----:B------:R-:W-:Y:S05]  /*02a0*/  @!P0 BRA `(.L_x_16) ;  /* 0x00000000003c8947 */ /* 0x000fea0003800000 */
[----:B------:R-:W0:Y:S01]  /*02b0*/  LDC.64 R8, c[0x0][0x390] ;  /* 0x0000e400ff087b82 */ /* 0x000e220000000a00 */
[----:B------:R-:W-:-:S05]  /*02c0*/  VIADD R0, R5, 0x1 ;  /* 0x0000000105007836 */ /* 0x000fca0000000000 */
[----:B------:R-:W-:Y:S02]  /*02d0*/  LOP3.LUT R4, R0, 0x3, RZ, 0xc0, !PT ;  /* 0x0000000300047812 */ /* 0x000fe400078ec0ff */
[----:B------:R-:W1:Y:S01]  /*02e0*/  LDC.64 R10, c[0x0][0x388] ;  /* 0x0000e200ff0a7b82 */ /* 0x000e620000000a00 */
[----:B------:R-:W-:Y:S02]  /*02f0*/  MOV R0, RZ ;  /* 0x000000ff00007202 */ /* 0x000fe40000000f00 */
[----:B------:R-:W-:-:S07]  /*0300*/  IADD3 R12, PT, PT, -R4, RZ, RZ ;  /* 0x000000ff040c7210 */ /* 0x000fce0007ffe1ff */
.L_x_17:
[----:B0-----:R-:W-:-:S04]  /*0310*/  IMAD.WIDE R4, R2, 0x4, R8 ;  /* 0x0000000402047825 */ /* 0x001fc800078e0208 */
[----:B-1----:R-:W-:Y:S02]  /*0320*/  IMAD.WIDE R6, R2, 0x4, R10 ;  /* 0x0000000402067825 */ /* 0x002fe400078e020a */
[----:B------:R-:W2:Y:S04]  /*0330*/  LDG.E R4, desc[UR4][R4.64] ;  /* 0x0000000404047981 */ /* 0x000ea8000c1e1900 */
[----:B------:R-:W2:Y:S01]  /*0340*/  LDG.E R7, desc[UR4][R6.64] ;  /* 0x0000000406077981 */ /* 0x000ea2000c1e1900 */
[----:B------:R-:W-:Y:S01]  /*0350*/  VIADD R12, R12, 0x1 ;  /* 0x000000010c0c7836 */ /* 0x000fe20000000000 */
[----:B------:R-:W-:-:S04]  /*0360*/  IADD3 R2, PT, PT, R3, R2, RZ ;  /* 0x0000000203027210 */ /* 0x000fc80007ffe0ff */
[----:B------:R-:W-:Y:S01]  /*0370*/  ISETP.NE.AND P0, PT, R12, RZ, PT ;  /* 0x000000ff0c00720c */ /* 0x000fe20003f05270 */
[----:B--2---:R-:W-:-:S12]  /*0380*/  FFMA R0, R7, R4, R0 ;  /* 0x0000000407007223 */ /* 0x004fd80000000000 */
[----:B------:R-:W-:Y:S05]  /*0390*/  @P0 BRA `(.L_x_17) ;  /* 0xfffffffc00dc0947 */ /* 0x000fea000383ffff */
.L_x_16:
[----:B------:R-:W-:Y:S05]  /*03a0*/  BSYNC.RECONVERGENT B1 ;  /* 0x0000000000017941 */ /* 0x000fea0003800200 */
.L_x_15:
[----:B------:R-:W-:Y:S05]  /*03b0*/  @!P1 BRA `(.L_x_14) ;  /* 0x0000000000649947 */ /* 0x000fea0003800000 */
.L_x_18:
[----:B------:R-:W0:Y:S08]  /*03c0*/  LDC.64 R4, c[0x0][0x388] ;  /* 0x0000e200ff047b82 */ /* 0x000e300000000a00 */
[----:B------:R-:W1:Y:S01]  /*03d0*/  LDC.64 R6, c[0x0][0x390] ;  /* 0x0000e400ff067b82 */ /* 0x000e620000000a00 */
[----:B0-----:R-:W-:-:S04]  /*03e0*/  IMAD.WIDE R16, R2, 0x4, R4 ;  /* 0x0000000402107825 */ /* 0x001fc800078e0204 */
[----:B------:R-:W-:Y:S02]  /*03f0*/  IMAD.WIDE R4, R3, 0x4, R16 ;  /* 0x0000000403047825 */ /* 0x000fe400078e0210 */
[----:B------:R-:W2:Y:S02]  /*0400*/  LDG.E R17, desc[UR4][R16.64] ;  /* 0x0000000410117981 */ /* 0x000ea4000c1e1900 */
[----:B-1----:R-:W-:-:S04]  /*0410*/  IMAD.WIDE R18, R2, 0x4, R6 ;  /* 0x0000000402127825 */ /* 0x002fc800078e0206 */
[C---:B------:R-:W-:Y:S02]  /*0420*/  IMAD.WIDE R6, R3.reuse, 0x4, R18 ;  /* 0x0000000403067825 */ /* 0x040fe400078e0212 */
[----:B------:R-:W2:Y:S02]  /*0430*/  LDG.E R18, desc[UR4][R18.64] ;  /* 0x0000000412127981 */ /* 0x000ea4000c1e1900 */
[C---:B------:R-:W-:Y:S02]  /*0440*/  IMAD.WIDE R8, R3.reuse, 0x4, R4 ;  /* 0x0000000403087825 */ /* 0x040fe400078e0204 */
[----:B------:R-:W3:Y:S02]  /*0450*/  LDG.E R4, desc[UR4][R4.64] ;  /* 0x0000000404047981 */ /* 0x000ee4000c1e1900 */
[C---:B------:R-:W-:Y:S02]  /*0460*/  IMAD.WIDE R10, R3.reuse, 0x4, R6 ;  /* 0x00000004030a7825 */ /* 0x040fe400078e0206 */
[----:B------:R-:W3:Y:S02]  /*0470*/  LDG.E R6, desc[UR4][R6.64] ;  /* 0x0000000406067981 */ /* 0x000ee4000c1e1900 */
[----:B------:R-:W-:-:S02]  /*0480*/  IMAD.WIDE R12, R3, 0x4, R8 ;  /* 0x00000004030c7825 */ /* 0x000fc400078e0208 */
[----:B------:R-:W4:Y:S02]  /*0490*/  LDG.E R20, desc[UR4][R8.64] ;  /* 0x0000000408147981 */ /* 0x000f24000c1e1900 */
[C---:B------:R-:W-:Y:S02]  /*04a0*/  IMAD.WIDE R14, R3.reuse, 0x4, R10 ;  /* 0x00000004030e7825 */ /* 0x040fe400078e020a */
[----:B------:R-:W4:Y:S04]  /*04b0*/  LDG.E R10, desc[UR4][R10.64] ;  /* 0x000000040a0a7981 */ /* 0x000f28000c1e1900 */
[----:B------:R-:W5:Y:S04]  /*04c0*/  LDG.E R12, desc[UR4][R12.64] ;  /* 0x000000040c0c7981 */ /* 0x000f68000c1e1900 */
[----:B------:R-:W5:Y:S01]  /*04d0*/  LDG.E R14, desc[UR4][R14.64] ;  /* 0x000000040e0e7981 */ /* 0x000f62000c1e1900 */
[----:B------:R-:W-:-:S04]  /*04e0*/  LEA R2, R3, R2, 0x2 ;  /* 0x0000000203027211 */ /* 0x000fc800078e10ff */
[----:B------:R-:W-:Y:S01]  /*04f0*/  ISETP.GE.AND P0, PT, R2, UR7, PT ;  /* 0x0000000702007c0c */ /* 0x000fe2000bf06270 */
[----:B--2---:R-:W-:-:S04]  /*0500*/  FFMA R17, R17, R18, R0 ;  /* 0x0000001211117223 */ /* 0x004fc80000000000 */
[----:B---3--:R-:W-:-:S04]  /*0510*/  FFMA R17, R4, R6, R17 ;  /* 0x0000000604117223 */ /* 0x008fc80000000011 */
[----:B----4-:R-:W-:-:S04]  /*0520*/  FFMA R17, R20, R10, R17 ;  /* 0x0000000a14117223 */ /* 0x010fc80000000011 */
[----:B-----5:R-:W-:Y:S01]  /*0530*/  FFMA R0, R12, R14, R17 ;  /* 0x0000000e0c007223 */ /* 0x020fe20000000011 */
[----:B------:R-:W-:Y:S06]  /*0540*/  @!P0 BRA `(.L_x_18) ;  /* 0xfffffffc009c8947 */ /* 0x000fec000383ffff */
.L_x_14:
[----:B------:R-:W-:Y:S05]  /*0550*/  BSYNC.RECONVERGENT B0 ;  /* 0x0000000000007941 */ /* 0x000fea0003800200 */
.L_x_13:
[----:B------:R-:W0:Y:S02]  /*0560*/  LDC.64 R2, c[0x0][0x380] ;  /* 0x0000e000ff027b82 */ /* 0x000e240000000a00 */
[----:B0-----:R-:W-:Y:S01]  /*0570*/  REDG.E.ADD.F32.FTZ.RN.STRONG.GPU desc[UR4][R2.64], R0 ;  /* 0x00000000020079a6 */ /* 0x001fe2000c12f304 */
[----:B------:R-:W-:Y:S05]  /*0580*/  EXIT ;  /* 0x000000000000794d */ /* 0x000fea0003800000 */
.L_x_19:
        /* <DEDUP_REMOVED lines=15> */
.L_x_21:


//--------------------- .nv.global.init           --------------------------
	.section	.nv.global.init,"aw",@progbits
	.align	4
.nv.global.init:
	.type		mrg32k3aM1SubSeq,@object
	.size		mrg32k3aM1SubSeq,(mrg32k3aM2SubSeq - mrg32k3aM1SubSeq)
mrg32k3aM1SubSeq:
        /*0000*/ 	.byte	0x0b, 0xcc, 0xee, 0x04, 0x73, 0x29, 0x8b, 0x6f, 0xf6, 0x53, 0x03, 0xf6, 0x23, 0xf6, 0xea, 0xda
        /* <DEDUP_REMOVED lines=125> */
	.type		mrg32k3aM2SubSeq,@object
	.size		mrg32k3aM2SubSeq,(mrg32k3aM1 - mrg32k3aM2SubSeq)
mrg32k3aM2SubSeq:
        /* <DEDUP_REMOVED lines=126> */
	.type		mrg32k3aM1,@object
	.size		mrg32k3aM1,(mrg32k3aM1Seq - mrg32k3aM1)
mrg32k3aM1:
        /* <DEDUP_REMOVED lines=144> */
	.type		mrg32k3aM1Seq,@object
	.size		mrg32k3aM1Seq,(mrg32k3aM2 - mrg32k3aM1Seq)
mrg32k3aM1Seq:
        /* <DEDUP_REMOVED lines=144> */
	.type		mrg32k3aM2,@object
	.size		mrg32k3aM2,(mrg32k3aM2Seq - mrg32k3aM2)
mrg32k3aM2:
        /* <DEDUP_REMOVED lines=144> */
	.type		mrg32k3aM2Seq,@object
	.size		mrg32k3aM2Seq,(precalc_xorwow_matrix - mrg32k3aM2Seq)
mrg32k3aM2Seq:
        /* <DEDUP_REMOVED lines=144> */
	.type		precalc_xorwow_matrix,@object
	.size		precalc_xorwow_matrix,(precalc_xorwow_offset_matrix - precalc_xorwow_matrix)
precalc_xorwow_matrix:
        /* <DEDUP_REMOVED lines=6400> */
	.type		precalc_xorwow_offset_matrix,@object
	.size		precalc_xorwow_offset_matrix,(.L_1 - precalc_xorwow_offset_matrix)
precalc_xorwow_offset_matrix:
        /* <DEDUP_REMOVED lines=6400> */
.L_1:


//--------------------- .nv.shared.reserved.0     --------------------------
	.section	.nv.shared.reserved.0,"aw",@nobits
	.weak		__nv_reservedSMEM_offset_0_alias
	.size		__nv_reservedSMEM_offset_0_alias, 0, 64
	.other		__nv_reservedSMEM_offset_0_alias,@"STO_CUDA_RESERVED_SHARED STV_DEFAULT"
__nv_reservedSMEM_offset_0_alias:
	.zero		0
	.zero		64


//--------------------- .nv.constant0._Z10initRandomPfS_iy --------------------------
	.section	.nv.constant0._Z10initRandomPfS_iy,"a",@progbits
	.sectionflags	@""
	.align	4
.nv.constant0._Z10initRandomPfS_iy:
	.zero		928


//--------------------- .nv.constant0._Z12innerProductPfPKfS1_i --------------------------
	.section	.nv.constant0._Z12innerProductPfPKfS1_i,"a",@progbits
	.sectionflags	@""
	.align	4
.nv.constant0._Z12innerProductPfPKfS1_i:
	.zero		924


//--------------------- SYMBOLS --------------------------

	.type		.nv.reservedSmem.offset0,@object
	.size		.nv.reservedSmem.offset0,0x4
